# CuTe-DSL kernel — source=cudnn_frontend_dsl family=gemm_swiglu_bs
# config = {"ab_dtype": "Float4E2M1FN", "sf_vec": 16, "vector_f32": false, "mma_mn": [128, 256], "cluster_mn": [2, 1]}


// ===== COMPILED SASS (sm_100a) =====

	.target	sm_100a

	.elftype	@"ET_EXEC"


//--------------------- .note.nv.tkinfo           --------------------------
	.section	.note.nv.tkinfo,"",@"SHT_NOTE"
	.sectionflags	@"SHF_NOTE_NV_TKINFO"
	.tkinfo
        /*0018*/ 	.word	0x00000081
        /*0030*/ 	.string	""
        /*0030*/ 	.string	"ptxas"
        /*0030*/ 	.string	"Cuda compilation tools, release 12.9, V12.9.83"
        /*0030*/ 	.string	"Build system must define TOOLS_VERSION_EXTENDED"
        /*0030*/ 	.string	"-O 3 -arch sm_100a "



//--------------------- .note.nv.cuver            --------------------------
	.section	.note.nv.cuver,"",@"SHT_NOTE"
	.sectionflags	@"SHF_NOTE_NV_CUVER"
        /*0018*/ 	.short	0x0001
        /*001a*/ 	.short	0x0064
        /*001c*/ 	.short	0x0001
        /*001e*/ 	.short	0x0000
        /*0020*/ 	.short	0x0001
        /*0022*/ 	.short	0x0000


//--------------------- .nv.info                  --------------------------
	.section	.nv.info,"",@"SHT_CUDA_INFO"
	.align	4


	//----- nvinfo : EIATTR_REGCOUNT
	.align		4
        /*0000*/ 	.byte	0x04, 0x2f
        /*0002*/ 	.short	(.L_4 - .L_3)
	.align		4
.L_3:
        /*0004*/ 	.word	index@(kernel_cutlass_kernel_cudnngemm_swigludense_blockscaled_gemm_persistent_swiglu_interleaved_quantSm100BlockScaledPersistentDenseGemmKernel_object_at__TiledMMA_ThrLayoutVMNK11110000_Permuta_0)
        /*0008*/ 	.word	0x00000060


	//----- nvinfo : EIATTR_FRAME_SIZE
	.align		4
.L_4:
        /*000c*/ 	.byte	0x04, 0x11
        /*000e*/ 	.short	(.L_6 - .L_5)
	.align		4
.L_5:
        /*0010*/ 	.word	index@($__internal_2_$__cuda_sm10x_tcgen05_guardrail_trap_unallocated_columns_being_dealloced)
        /*0014*/ 	.word	0x00000000


	//----- nvinfo : EIATTR_FRAME_SIZE
	.align		4
.L_6:
        /*0018*/ 	.byte	0x04, 0x11
        /*001a*/ 	.short	(.L_8 - .L_7)
	.align		4
.L_7:
        /*001c*/ 	.word	index@($__internal_1_$__cuda_sm10x_tcgen05_guardrail_trap_phase_invalid_during_alloc)
        /*0020*/ 	.word	0x00000000


	//----- nvinfo : EIATTR_FRAME_SIZE
	.align		4
.L_8:
        /*0024*/ 	.byte	0x04, 0x11
        /*0026*/ 	.short	(.L_10 - .L_9)
	.align		4
.L_9:
        /*0028*/ 	.word	index@($__internal_0_$__cuda_sm10x_tcgen05_guardrail_trap_col_being_dealloced_not_returned_by_alloc)
        /*002c*/ 	.word	0x00000000


	//----- nvinfo : EIATTR_FRAME_SIZE
	.align		4
.L_10:
        /*0030*/ 	.byte	0x04, 0x11
        /*0032*/ 	.short	(.L_12 - .L_11)
	.align		4
.L_11:
        /*0034*/ 	.word	index@(kernel_cutlass_kernel_cudnngemm_swigludense_blockscaled_gemm_persistent_swiglu_interleaved_quantSm100BlockScaledPersistentDenseGemmKernel_object_at__TiledMMA_ThrLayoutVMNK11110000_Permuta_0)
        /*0038*/ 	.word	0x00000000


	//----- nvinfo : EIATTR_MIN_STACK_SIZE
	.align		4
.L_12:
        /*003c*/ 	.byte	0x04, 0x12
        /*003e*/ 	.short	(.L_14 - .L_13)
	.align		4
.L_13:
        /*0040*/ 	.word	index@(kernel_cutlass_kernel_cudnngemm_swigludense_blockscaled_gemm_persistent_swiglu_interleaved_quantSm100BlockScaledPersistentDenseGemmKernel_object_at__TiledMMA_ThrLayoutVMNK11110000_Permuta_0)
        /*0044*/ 	.word	0x00000000
.L_14:


//--------------------- .nv.info.kernel_cutlass_kernel_cudnngemm_swigludense_blockscaled_gemm_persistent_swiglu_interleaved_quantSm100BlockScaledPersistentDenseGemmKernel_object_at__TiledMMA_ThrLayoutVMNK11110000_Permuta_0 --------------------------
	.section	.nv.info.kernel_cutlass_kernel_cudnngemm_swigludense_blockscaled_gemm_persistent_swiglu_interleaved_quantSm100BlockScaledPersistentDenseGemmKernel_object_at__TiledMMA_ThrLayoutVMNK11110000_Permuta_0,"",@"SHT_CUDA_INFO"
	.sectionflags	@""
	.align	4


	//----- nvinfo : EIATTR_CUDA_API_VERSION
	.align		4
        /*0000*/ 	.byte	0x04, 0x37
        /*0002*/ 	.short	(.L_16 - .L_15)
.L_15:
        /*0004*/ 	.word	0x00000081


	//----- nvinfo : EIATTR_KPARAM_INFO
	.align		4
.L_16:
        /*0008*/ 	.byte	0x04, 0x17
        /*000a*/ 	.short	(.L_18 - .L_17)
.L_17:
        /*000c*/ 	.word	0x00000000
        /*0010*/ 	.short	0x000b
        /*0012*/ 	.short	0x0364
        /*0014*/ 	.byte	0x00, 0xf0, 0x11, 0x00


	//----- nvinfo : EIATTR_KPARAM_INFO
	.align		4
.L_18:
        /*0018*/ 	.byte	0x04, 0x17
        /*001a*/ 	.short	(.L_20 - .L_19)
.L_19:
        /*001c*/ 	.word	0x00000000
        /*0020*/ 	.short	0x000a
        /*0022*/ 	.short	0x0358
        /*0024*/ 	.byte	0x00, 0xf0, 0x31, 0x00


	//----- nvinfo : EIATTR_KPARAM_INFO
	.align		4
.L_20:
        /*0028*/ 	.byte	0x04, 0x17
        /*002a*/ 	.short	(.L_22 - .L_21)
.L_21:
        /*002c*/ 	.word	0x00000000
        /*0030*/ 	.short	0x0009
        /*0032*/ 	.short	0x034c
        /*0034*/ 	.byte	0x00, 0xf0, 0x31, 0x00


	//----- nvinfo : EIATTR_KPARAM_INFO
	.align		4
.L_22:
        /*0038*/ 	.byte	0x04, 0x17
        /*003a*/ 	.short	(.L_24 - .L_23)
.L_23:
        /*003c*/ 	.word	0x00000000
        /*0040*/ 	.short	0x0008
        /*0042*/ 	.short	0x0340
        /*0044*/ 	.byte	0x00, 0xf0, 0x31, 0x00


	//----- nvinfo : EIATTR_KPARAM_INFO
	.align		4
.L_24:
        /*0048*/ 	.byte	0x04, 0x17
        /*004a*/ 	.short	(.L_26 - .L_25)
.L_25:
        /*004c*/ 	.word	0x00000000
        /*0050*/ 	.short	0x0007
        /*0052*/ 	.short	0x02c0
        /*0054*/ 	.byte	0x00, 0xf0, 0x01, 0x02


	//----- nvinfo : EIATTR_KPARAM_INFO
	.align		4
.L_26:
        /*0058*/ 	.byte	0x04, 0x17
        /*005a*/ 	.short	(.L_28 - .L_27)
.L_27:
        /*005c*/ 	.word	0x00000000
        /*0060*/ 	.short	0x0006
        /*0062*/ 	.short	0x0240
        /*0064*/ 	.byte	0x00, 0xf0, 0x01, 0x02


	//----- nvinfo : EIATTR_KPARAM_INFO
	.align		4
.L_28:
        /*0068*/ 	.byte	0x04, 0x17
        /*006a*/ 	.short	(.L_30 - .L_29)
.L_29:
        /*006c*/ 	.word	0x00000000
        /*0070*/ 	.short	0x0005
        /*0072*/ 	.short	0x01c0
        /*0074*/ 	.byte	0x00, 0xf0, 0x01, 0x02


	//----- nvinfo : EIATTR_KPARAM_INFO
	.align		4
.L_30:
        /*0078*/ 	.byte	0x04, 0x17
        /*007a*/ 	.short	(.L_32 - .L_31)
.L_31:
        /*007c*/ 	.word	0x00000000
        /*0080*/ 	.short	0x0004
        /*0082*/ 	.short	0x0140
        /*0084*/ 	.byte	0x00, 0xf0, 0x01, 0x02


	//----- nvinfo : EIATTR_KPARAM_INFO
	.align		4
.L_32:
        /*0088*/ 	.byte	0x04, 0x17
        /*008a*/ 	.short	(.L_34 - .L_33)
.L_33:
        /*008c*/ 	.word	0x00000000
        /*0090*/ 	.short	0x0003
        /*0092*/ 	.short	0x00c0
        /*0094*/ 	.byte	0x00, 0xf0, 0x01, 0x02


	//----- nvinfo : EIATTR_KPARAM_INFO
	.align		4
.L_34:
        /*0098*/ 	.byte	0x04, 0x17
        /*009a*/ 	.short	(.L_36 - .L_35)
.L_35:
        /*009c*/ 	.word	0x00000000
        /*00a0*/ 	.short	0x0002
        /*00a2*/ 	.short	0x0040
        /*00a4*/ 	.byte	0x00, 0xf0, 0x01, 0x02


	//----- nvinfo : EIATTR_KPARAM_INFO
	.align		4
.L_36:
        /*00a8*/ 	.byte	0x04, 0x17
        /*00aa*/ 	.short	(.L_38 - .L_37)
.L_37:
        /*00ac*/ 	.word	0x00000000
        /*00b0*/ 	.short	0x0001
        /*00b2*/ 	.short	0x000c
        /*00b4*/ 	.byte	0x00, 0xf0, 0x31, 0x00


	//----- nvinfo : EIATTR_KPARAM_INFO
	.align		4
.L_38:
        /*00b8*/ 	.byte	0x04, 0x17
        /*00ba*/ 	.short	(.L_40 - .L_39)
.L_39:
        /*00bc*/ 	.word	0x00000000
        /*00c0*/ 	.short	0x0000
        /*00c2*/ 	.short	0x0000
        /*00c4*/ 	.byte	0x00, 0xf0, 0x31, 0x00


	//----- nvinfo : EIATTR_AT_ENTRY_FRAGMENTS
	.align		4
.L_40:
        /*00c8*/ 	.byte	0x04, 0x4f
        /*00ca*/ 	.short	(.L_42 - .L_41)


	//   ....[0]....
.L_41:
        /*00cc*/ 	.word	0x00000004


	//----- nvinfo : EIATTR_RESERVED_SMEM_USED
	.align		4
.L_42:
        /*00d0*/ 	.byte	0x01, 0x41
	.zero		2


	//----- nvinfo : EIATTR_SPARSE_MMA_MASK
	.align		4
        /*00d4*/ 	.byte	0x03, 0x50
        /*00d6*/ 	.short	0x0000


	//----- nvinfo : EIATTR_TCGEN05_1CTA_USED
	.align		4
        /*00d8*/ 	.byte	0x01, 0x51
	.zero		2


	//----- nvinfo : EIATTR_MAXREG_COUNT
	.align		4
        /*00dc*/ 	.byte	0x03, 0x1b
        /*00de*/ 	.short	0x00ff


	//----- nvinfo : EIATTR_NUM_BARRIERS
	.align		4
        /*00e0*/ 	.byte	0x02, 0x4c
        /*00e2*/ 	.byte	0x03
	.zero		1


	//----- nvinfo : EIATTR_INT_WARP_WIDE_INSTR_OFFSETS
	.align		4
        /*00e4*/ 	.byte	0x04, 0x31
        /*00e6*/ 	.short	(.L_44 - .L_43)


	//   ....[0]....
.L_43:
        /*00e8*/ 	.word	0x00004120


	//   ....[1]....
        /*00ec*/ 	.word	0x00004150


	//----- nvinfo : EIATTR_COOP_GROUP_MASK_REGIDS
	.align		4
.L_44:
        /*00f0*/ 	.byte	0x04, 0x29
        /*00f2*/ 	.short	(.L_46 - .L_45)


	//   ....[0]....
.L_45:
        /*00f4*/ 	.word	0xffffffff


	//   ....[1]....
        /*00f8*/ 	.word	0xffffffff


	//   ....[2]....
        /*00fc*/ 	.word	0xffffffff


	//   ....[3]....
        /*0100*/ 	.word	0xffffffff


	//   ....[4]....
        /*0104*/ 	.word	0xffffffff


	//----- nvinfo : EIATTR_COOP_GROUP_INSTR_OFFSETS
	.align		4
.L_46:
        /*0108*/ 	.byte	0x04, 0x28
        /*010a*/ 	.short	(.L_48 - .L_47)


	//   ....[0]....
.L_47:
        /*010c*/ 	.word	0x000004b0


	//   ....[1]....
        /*0110*/ 	.word	0x00001ba0


	//   ....[2]....
        /*0114*/ 	.word	0x00001e60


	//   ....[3]....
        /*0118*/ 	.word	0x00003fa0


	//   ....[4]....
        /*011c*/ 	.word	0x00004200


	//----- nvinfo : EIATTR_VRC_CTA_INIT_COUNT
	.align		4
.L_48:
        /*0120*/ 	.byte	0x02, 0x4a
        /*0122*/ 	.byte	0x80
	.zero		1


	//----- nvinfo : EIATTR_MBARRIER_INSTR_OFFSETS
	.align		4
        /*0124*/ 	.byte	0x04, 0x39
        /*0126*/ 	.short	(.L_50 - .L_49)


	//   ....[0]....
.L_49:
        /*0128*/ 	.word	0x00000360
        /*012c*/ 	.word	0x000000ff
        /*0130*/ 	.word	0x00000000
        /*0134*/ 	.short	0x0100
        /*0136*/ 	.byte	0x04
	.zero		1


	//   ....[1]....
        /*0138*/ 	.word	0x00000370
        /*013c*/ 	.word	0x000000ff
        /*0140*/ 	.word	0x00000008
        /*0144*/ 	.short	0x0100
        /*0146*/ 	.byte	0x04
	.zero		1


	//   ....[2]....
        /*0148*/ 	.word	0x00000380
        /*014c*/ 	.word	0x000000ff
        /*0150*/ 	.word	0x00000010
        /*0154*/ 	.short	0x0100
        /*0156*/ 	.byte	0x04
	.zero		1


	//   ....[3]....
        /*0158*/ 	.word	0x00000390
        /*015c*/ 	.word	0x000000ff
        /*0160*/ 	.word	0x00000018
        /*0164*/ 	.short	0x0100
        /*0166*/ 	.byte	0x04
	.zero		1


	//   ....[4]....
        /*0168*/ 	.word	0x000003d0
        /*016c*/ 	.word	0x000000ff
        /*0170*/ 	.word	0x00000020
        /*0174*/ 	.short	0x0100
        /*0176*/ 	.byte	0x14
	.zero		1


	//   ....[5]....
        /*0178*/ 	.word	0x00000460
        /*017c*/ 	.word	0x000000ff
        /*0180*/ 	.word	0x00000028
        /*0184*/ 	.short	0x0100
        /*0186*/ 	.byte	0x14
	.zero		1


	//   ....[6]....
        /*0188*/ 	.word	0x000008d0
        /*018c*/ 	.word	0x000000ff
        /*0190*/ 	.word	0x00000010
        /*0194*/ 	.short	0x010a
        /*0196*/ 	.byte	0x08
	.zero		1


	//   ....[7]....
        /*0198*/ 	.word	0x00000b40
        /*019c*/ 	.word	0x000000ff
        /*01a0*/ 	.word	0x00000010
        /*01a4*/ 	.short	0x010a
        /*01a6*/ 	.byte	0x19
	.zero		1


	//   ....[8]....
        /*01a8*/ 	.word	0x00000c90
        /*01ac*/ 	.word	0x000000ff
        /*01b0*/ 	.word	0x00000010
        /*01b4*/ 	.short	0x010a
        /*01b6*/ 	.byte	0x0e
	.zero		1


	//   ....[9]....
        /*01b8*/ 	.word	0x00000fb0
        /*01bc*/ 	.word	0x00000003
        /*01c0*/ 	.word	0x00000010
        /*01c4*/ 	.short	0x010a
        /*01c6*/ 	.byte	0xff
	.zero		1


	//   ....[10]....
        /*01c8*/ 	.word	0x00001530
        /*01cc*/ 	.word	0x000000ff
        /*01d0*/ 	.word	0x00000000
        /*01d4*/ 	.short	0x010a
        /*01d6*/ 	.byte	0x06
	.zero		1


	//   ....[11]....
        /*01d8*/ 	.word	0x00001540
        /*01dc*/ 	.word	0x000000ff
        /*01e0*/ 	.word	0x00000028
        /*01e4*/ 	.short	0x010a
        /*01e6*/ 	.byte	0x31
	.zero		1


	//   ....[12]....
        /*01e8*/ 	.word	0x00001830
        /*01ec*/ 	.word	0x000000ff
        /*01f0*/ 	.word	0x00000000
        /*01f4*/ 	.short	0x010a
        /*01f6*/ 	.byte	0x22
	.zero		1


	//   ....[13]....
        /*01f8*/ 	.word	0x00001a70
        /*01fc*/ 	.word	0x000000ff
        /*0200*/ 	.word	0x00000000
        /*0204*/ 	.short	0x010a
        /*0206*/ 	.byte	0x0c
	.zero		1


	//   ....[14]....
        /*0208*/ 	.word	0x00001b30
        /*020c*/ 	.word	0x00000005
        /*0210*/ 	.word	0x00000028
        /*0214*/ 	.short	0x010a
        /*0216*/ 	.byte	0xff
	.zero		1


	//   ....[15]....
        /*0218*/ 	.word	0x00002220
        /*021c*/ 	.word	0x000000ff
        /*0220*/ 	.word	0x00000020
        /*0224*/ 	.short	0x010a
        /*0226*/ 	.byte	0x16
	.zero		1


	//   ....[16]....
        /*0228*/ 	.word	0x00003d80
        /*022c*/ 	.word	0x000000ff
        /*0230*/ 	.word	0x00000028
        /*0234*/ 	.short	0x0101
        /*0236*/ 	.byte	0x06
	.zero		1


	//   ....[17]....
        /*0238*/ 	.word	0x00004270
        /*023c*/ 	.word	0x00000000
        /*0240*/ 	.word	0x00000010
        /*0244*/ 	.short	0x010a
        /*0246*/ 	.byte	0xff
	.zero		1


	//   ....[18]....
        /*0248*/ 	.word	0x000042d0
        /*024c*/ 	.word	0x00000003
        /*0250*/ 	.word	0x00000010
        /*0254*/ 	.short	0x010a
        /*0256*/ 	.byte	0xff
	.zero		1


	//   ....[19]....
        /*0258*/ 	.word	0x00004350
        /*025c*/ 	.word	0x00000000
        /*0260*/ 	.word	0x00000028
        /*0264*/ 	.short	0x010a
        /*0266*/ 	.byte	0xff
	.zero		1


	//   ....[20]....
        /*0268*/ 	.word	0x000043d0
        /*026c*/ 	.word	0x00000000
        /*0270*/ 	.word	0x00000000
        /*0274*/ 	.short	0x010a
        /*0276*/ 	.byte	0xff
	.zero		1


	//   ....[21]....
        /*0278*/ 	.word	0x00004430
        /*027c*/ 	.word	0x00000005
        /*0280*/ 	.word	0x00000028
        /*0284*/ 	.short	0x010a
        /*0286*/ 	.byte	0xff
	.zero		1


	//   ....[22]....
        /*0288*/ 	.word	0x000044a0
        /*028c*/ 	.word	0x00000000
        /*0290*/ 	.word	0x00000020
        /*0294*/ 	.short	0x010a
        /*0296*/ 	.byte	0xff
	.zero		1


	//----- nvinfo : EIATTR_NUM_MBARRIERS
	.align		4
.L_50:
        /*0298*/ 	.byte	0x03, 0x38
        /*029a*/ 	.short	0x0006


	//----- nvinfo : EIATTR_EXIT_INSTR_OFFSETS
	.align		4
        /*029c*/ 	.byte	0x04, 0x1c
        /*029e*/ 	.short	(.L_52 - .L_51)


	//   ....[0]....
.L_51:
        /*02a0*/ 	.word	0x00001b60


	//   ....[1]....
        /*02a4*/ 	.word	0x00004230


	//----- nvinfo : EIATTR_REQNTID
	.align		4
.L_52:
        /*02a8*/ 	.byte	0x04, 0x10
        /*02aa*/ 	.short	(.L_54 - .L_53)
.L_53:
        /*02ac*/ 	.word	0x000000c0
        /*02b0*/ 	.word	0x00000001
        /*02b4*/ 	.word	0x00000001


	//----- nvinfo : EIATTR_CRS_STACK_SIZE
	.align		4
.L_54:
        /*02b8*/ 	.byte	0x04, 0x1e
        /*02ba*/ 	.short	(.L_56 - .L_55)
.L_55:
        /*02bc*/ 	.word	0x00000000


	//----- nvinfo : EIATTR_CBANK_PARAM_SIZE
	.align		4
.L_56:
        /*02c0*/ 	.byte	0x03, 0x19
        /*02c2*/ 	.short	0x0368


	//----- nvinfo : EIATTR_PARAM_CBANK
	.align		4
        /*02c4*/ 	.byte	0x04, 0x0a
        /*02c6*/ 	.short	(.L_58 - .L_57)
	.align		4
.L_57:
        /*02c8*/ 	.word	index@(.nv.constant0.kernel_cutlass_kernel_cudnngemm_swigludense_blockscaled_gemm_persistent_swiglu_interleaved_quantSm100BlockScaledPersistentDenseGemmKernel_object_at__TiledMMA_ThrLayoutVMNK11110000_Permuta_0)
        /*02cc*/ 	.short	0x0380
        /*02ce*/ 	.short	0x0368


	//----- nvinfo : EIATTR_SW_WAR
	.align		4
.L_58:
        /*02d0*/ 	.byte	0x04, 0x36
        /*02d2*/ 	.short	(.L_60 - .L_59)
.L_59:
        /*02d4*/ 	.word	0x00000008
.L_60:


//--------------------- .nv.compat                --------------------------
	.section	.nv.compat,"",@"SHT_CUDA_COMPAT_INFO"
	.align	4
        /*0000*/ 	.byte	0x02, 0x02, 0x02, 0x00, 0x02, 0x05, 0x05, 0x00, 0x02, 0x03, 0x01, 0x00, 0x02, 0x06, 0x01, 0x00


//--------------------- .nv.callgraph             --------------------------
	.section	.nv.callgraph,"",@"SHT_CUDA_CALLGRAPH"
	.align	4
	.sectionentsize	8
	.align		4
        /*0000*/ 	.word	0x00000000
	.align		4
        /*0004*/ 	.word	0xffffffff
	.align		4
        /*0008*/ 	.word	0x00000000
	.align		4
        /*000c*/ 	.word	0xfffffffe
	.align		4
        /*0010*/ 	.word	0x00000000
	.align		4
        /*0014*/ 	.word	0xfffffffd
	.align		4
        /*0018*/ 	.word	0x00000000
	.align		4
        /*001c*/ 	.word	0xfffffffc


//--------------------- .text.kernel_cutlass_kernel_cudnngemm_swigludense_blockscaled_gemm_persistent_swiglu_interleaved_quantSm100BlockScaledPersistentDenseGemmKernel_object_at__TiledMMA_ThrLayoutVMNK11110000_Permuta_0 --------------------------
	.section	.text.kernel_cutlass_kernel_cudnngemm_swigludense_blockscaled_gemm_persistent_swiglu_interleaved_quantSm100BlockScaledPersistentDenseGemmKernel_object_at__TiledMMA_ThrLayoutVMNK11110000_Permuta_0,"ax",@progbits
	.align	128
        .global         kernel_cutlass_kernel_cudnngemm_swigludense_blockscaled_gemm_persistent_swiglu_interleaved_quantSm100BlockScaledPersistentDenseGemmKernel_object_at__TiledMMA_ThrLayoutVMNK11110000_Permuta_0
        .type           kernel_cutlass_kernel_cudnngemm_swigludense_blockscaled_gemm_persistent_swiglu_interleaved_quantSm100BlockScaledPersistentDenseGemmKernel_object_at__TiledMMA_ThrLayoutVMNK11110000_Permuta_0,@function
        .size           kernel_cutlass_kernel_cudnngemm_swigludense_blockscaled_gemm_persistent_swiglu_interleaved_quantSm100BlockScaledPersistentDenseGemmKernel_object_at__TiledMMA_ThrLayoutVMNK11110000_Permuta_0,(.L_x_49 - kernel_cutlass_kernel_cudnngemm_swigludense_blockscaled_gemm_persistent_swiglu_interleaved_quantSm100BlockScaledPersistentDenseGemmKernel_object_at__TiledMMA_ThrLayoutVMNK11110000_Permuta_0)
        .other          kernel_cutlass_kernel_cudnngemm_swigludense_blockscaled_gemm_persistent_swiglu_interleaved_quantSm100BlockScaledPersistentDenseGemmKernel_object_at__TiledMMA_ThrLayoutVMNK11110000_Permuta_0,@"STO_CUDA_ENTRY STV_DEFAULT"
kernel_cutlass_kernel_cudnngemm_swigludense_blockscaled_gemm_persistent_swiglu_interleaved_quantSm100BlockScaledPersistentDenseGemmKernel_object_at__TiledMMA_ThrLayoutVMNK11110000_Permuta_0:
.text.kernel_cutlass_kernel_cudnngemm_swigludense_blockscaled_gemm_persistent_swiglu_interleaved_quantSm100BlockScaledPersistentDenseGemmKernel_object_at__TiledMMA_ThrLayoutVMNK11110000_Permuta_0:
[----:B------:R-:W1:Y:S01]  /*0000*/  LDC R1, c[0x0][0x37c] ;  /* 0x0000df00ff017b82 */ /* 0x000e620000000800 */
[----:B------:R-:W2:Y:S07]  /*0010*/  S2R R65, SR_TID.X ;  /* 0x0000000000417919 */ /* 0x000eae0000002100 */
[----:B------:R-:W3:Y:S01]  /*0020*/  S2UR UR49, SR_CgaCtaId ;  /* 0x00000000003179c3 */ /* 0x000ee20000008800 */
[----:B------:R-:W-:Y:S01]  /*0030*/  UMOV UR16, 0x1 ;  /* 0x0000000100107882 */ /* 0x000fe20000000000 */
[----:B------:R-:W-:Y:S01]  /*0040*/  UMOV UR18, 0x4 ;  /* 0x0000000400127882 */ /* 0x000fe20000000000 */
[----:B------:R-:W4:Y:S01]  /*0050*/  LDCU.U8 UR22, c[0x0][0x382] ;  /* 0x00007040ff1677ac */ /* 0x000f220008000000 */
[----:B------:R-:W5:Y:S01]  /*0060*/  LDCU.U8 UR23, c[0x0][0x381] ;  /* 0x00007020ff1777ac */ /* 0x000f620008000000 */
[----:B------:R-:W1:Y:S01]  /*0070*/  LDCU UR24, c[0x0][0x36c] ;  /* 0x00006d80ff1877ac */ /* 0x000e620008000800 */
[----:B---3--:R-:W-:Y:S01]  /*0080*/  ULEA.HI UR21, UR49, UR49, URZ, 0x1 ;  /* 0x0000003131157291 */ /* 0x008fe2000f8f08ff */
[----:B--2---:R-:W-:-:S04]  /*0090*/  SHF.R.U32.HI R65, RZ, 0x5, R65 ;  /* 0x00000005ff417819 */ /* 0x004fc80000011641 */
[C---:B------:R-:W-:Y:S02]  /*00a0*/  R2UR UR4, R65.reuse ;  /* 0x00000000410472ca */ /* 0x040fe400000e0000 */
[----:B------:R-:W-:-:S11]  /*00b0*/  ISETP.NE.AND P0, PT, R65, 0x5, PT ;  /* 0x000000054100780c */ /* 0x000fd60003f05270 */
[----:B------:R-:W-:-:S11]  /*00c0*/  UISETP.NE.AND UP6, UPT, UR4, URZ, UPT ;  /* 0x000000ff0400728c */ /* 0x000fd6000bfc5270 */
[----:B------:R-:W-:Y:S01]  /*00d0*/  @!UP6 UMOV UR4, 0x400 ;  /* 0x000004000004e882 */ /* 0x000fe20000000000 */
[----:B------:R-:W-:-:S04]  /*00e0*/  @!UP6 UIADD3 UR16, UPT, UPT, -UR16, 0x100000, URZ ;  /* 0x001000001010e890 */ /* 0x000fc8000fffe1ff */
[----:B------:R-:W-:Y:S02]  /*00f0*/  @!UP6 USHF.L.U32 UR17, UR16, 0xb, URZ ;  /* 0x0000000b1011e899 */ /* 0x000fe400080006ff */
[----:B------:R-:W-:Y:S02]  /*0100*/  @!UP6 USHF.L.U32 UR16, UR16, 0x1, URZ ;  /* 0x000000011010e899 */ /* 0x000fe400080006ff */
[----:B------:R-:W-:Y:S02]  /*0110*/  @!UP6 ULEA UR20, UR49, UR4, 0x18 ;  /* 0x000000043114e291 */ /* 0x000fe4000f8ec0ff */
[----:B------:R-:W-:-:S04]  /*0120*/  @!UP6 UIADD3 UR18, UPT, UPT, -UR18, 0x100000, URZ ;  /* 0x001000001212e890 */ /* 0x000fc8000fffe1ff */
[----:B------:R-:W-:Y:S02]  /*0130*/  @!UP6 USHF.L.U32 UR19, UR18, 0xb, URZ ;  /* 0x0000000b1213e899 */ /* 0x000fe400080006ff */
[----:B------:R-:W-:Y:S01]  /*0140*/  @!UP6 USHF.L.U32 UR18, UR18, 0x1, URZ ;  /* 0x000000011212e899 */ /* 0x000fe200080006ff */
[----:B-1--45:R-:W-:Y:S11]  /*0150*/  @P0 BRA `(.L_x_0) ;  /* 0x0000000000500947 */ /* 0x032ff60003800000 */
[----:B------:R-:W1:Y:S02]  /*0160*/  LDCU.64 UR4, c[0x0][0x348] ;  /* 0x00006900ff0477ac */ /* 0x000e640008000a00 */
[----:B-1----:R-:W-:Y:S02]  /*0170*/  UIADD3 UR14, UP5, UPT, UR4, 0x40, URZ ;  /* 0x00000040040e7890 */ /* 0x002fe4000ffbe0ff */
[----:B------:R-:W-:Y:S02]  /*0180*/  UIADD3 UR12, UP4, UPT, UR4, 0xc0, URZ ;  /* 0x000000c0040c7890 */ /* 0x000fe4000ff9e0ff */
[----:B------:R-:W-:Y:S02]  /*0190*/  UIADD3 UR10, UP3, UPT, UR4, 0x140, URZ ;  /* 0x00000140040a7890 */ /* 0x000fe4000ff7e0ff */
[----:B------:R-:W-:Y:S02]  /*01a0*/  UIADD3 UR8, UP2, UPT, UR4, 0x1c0, URZ ;  /* 0x000001c004087890 */ /* 0x000fe4000ff5e0ff */
[----:B------:R-:W-:-:S02]  /*01b0*/  UIADD3 UR6, UP1, UPT, UR4, 0x240, URZ ;  /* 0x0000024004067890 */ /* 0x000fc4000ff3e0ff */
[----:B------:R-:W-:Y:S02]  /*01c0*/  UIADD3.X UR15, UPT, UPT, URZ, UR5, URZ, UP5, !UPT ;  /* 0x00000005ff0f7290 */ /* 0x000fe4000affe4ff */
[----:B------:R-:W-:Y:S02]  /*01d0*/  UIADD3 UR4, UP0, UPT, UR4, 0x2c0, URZ ;  /* 0x000002c004047890 */ /* 0x000fe4000ff1e0ff */
[----:B------:R-:W-:Y:S02]  /*01e0*/  UIADD3.X UR13, UPT, UPT, URZ, UR5, URZ, UP4, !UPT ;  /* 0x00000005ff0d7290 */ /* 0x000fe4000a7fe4ff */
[----:B------:R-:W-:Y:S02]  /*01f0*/  UIADD3.X UR11, UPT, UPT, URZ, UR5, URZ, UP3, !UPT ;  /* 0x00000005ff0b7290 */ /* 0x000fe40009ffe4ff */
[----:B------:R-:W-:Y:S01]  /*0200*/  UIADD3.X UR9, UPT, UPT, URZ, UR5, URZ, UP2, !UPT ;  /* 0x00000005ff097290 */ /* 0x000fe200097fe4ff */
[----:B------:R1:W-:Y:S01]  /*0210*/  UTMACCTL.PF [UR14] ;  /* 0x000000000e0079b9 */ /* 0x0003e20008040000 */
[----:B------:R-:W-:-:S03]  /*0220*/  UIADD3.X UR7, UPT, UPT, URZ, UR5, URZ, UP1, !UPT ;  /* 0x00000005ff077290 */ /* 0x000fc60008ffe4ff */
[----:B------:R1:W-:Y:S01]  /*0230*/  UTMACCTL.PF [UR12] ;  /* 0x000000000c0079b9 */ /* 0x0003e20008040000 */
[----:B------:R-:W-:Y:S01]  /*0240*/  UIADD3.X UR5, UPT, UPT, URZ, UR5, URZ, UP0, !UPT ;  /* 0x00000005ff057290 */ /* 0x000fe200087fe4ff */
[----:B------:R1:W-:Y:S02]  /*0250*/  UTMACCTL.PF [UR10] ;  /* 0x000000000a0079b9 */ /* 0x0003e40008040000 */
[----:B------:R1:W-:Y:S02]  /*0260*/  UTMACCTL.PF [UR8] ;  /* 0x00000000080079b9 */ /* 0x0003e40008040000 */
[----:B------:R1:W-:Y:S04]  /*0270*/  UTMACCTL.PF [UR6] ;  /* 0x00000000060079b9 */ /* 0x0003e80008040000 */
[----:B------:R1:W-:Y:S02]  /*0280*/  UTMACCTL.PF [UR4] ;  /* 0x00000000040079b9 */ /* 0x0003e40008040000 */
[----:B-1----:R-:W-:Y:S01]  /*0290*/  NOP ;  /* 0x0000000000007918 */ /* 0x002fe20000000000 */
.L_x_0:
[----:B------:R-:W-:Y:S05]  /*02a0*/  BRA.U UP6, `(.L_x_1) ;  /* 0x0000000106407547 */ /* 0x000fea000b800000 */
[----:B------:R-:W-:Y:S01]  /*02b0*/  UMOV UR4, 0x400 ;  /* 0x0000040000047882 */ /* 0x000fe20000000000 */
[----:B------:R-:W-:Y:S01]  /*02c0*/  UMOV UR8, 0x1 ;  /* 0x0000000100087882 */ /* 0x000fe20000000000 */
[----:B------:R-:W-:Y:S01]  /*02d0*/  UMOV UR6, 0x2 ;  /* 0x0000000200067882 */ /* 0x000fe20000000000 */
[----:B------:R-:W-:Y:S02]  /*02e0*/  ULEA UR4, UR49, UR4, 0x18 ;  /* 0x0000000431047291 */ /* 0x000fe4000f8ec0ff */
[----:B------:R-:W-:-:S04]  /*02f0*/  UIADD3 UR8, UPT, UPT, -UR8, 0x100000, URZ ;  /* 0x0010000008087890 */ /* 0x000fc8000fffe1ff */
[----:B------:R-:W-:Y:S02]  /*0300*/  USHF.L.U32 UR9, UR8, 0xb, URZ ;  /* 0x0000000b08097899 */ /* 0x000fe400080006ff */
[----:B------:R-:W-:Y:S02]  /*0310*/  USHF.L.U32 UR8, UR8, 0x1, URZ ;  /* 0x0000000108087899 */ /* 0x000fe400080006ff */
[----:B------:R-:W-:-:S04]  /*0320*/  UIADD3 UR6, UPT, UPT, -UR6, 0x100000, URZ ;  /* 0x0010000006067890 */ /* 0x000fc8000fffe1ff */
[----:B------:R-:W-:Y:S02]  /*0330*/  USHF.L.U32 UR7, UR6, 0xb, URZ ;  /* 0x0000000b06077899 */ /* 0x000fe400080006ff */
[----:B------:R-:W-:Y:S01]  /*0340*/  USHF.L.U32 UR6, UR6, 0x1, URZ ;  /* 0x0000000106067899 */ /* 0x000fe200080006ff */
[----:B------:R-:W1:Y:S03]  /*0350*/  FENCE.VIEW.ASYNC.S ;  /* 0x00000000000073c6 */ /* 0x000e660000000000 */
[----:B-1----:R1:W2:Y:S01]  /*0360*/  SYNCS.EXCH.64 URZ, [UR4], UR8 ;  /* 0x0000000804ff75b2 */ /* 0x0022a20008000100 */
[----:B------:R1:W3:Y:S07]  /*0370*/  SYNCS.EXCH.64 URZ, [UR4+0x8], UR8 ;  /* 0x0000080804ff75b2 */ /* 0x0002ee0008000100 */
[----:B------:R1:W4:Y:S01]  /*0380*/  SYNCS.EXCH.64 URZ, [UR4+0x10], UR6 ;  /* 0x0000100604ff75b2 */ /* 0x0003220008000100 */
[----:B------:R1:W5:Y:S01]  /*0390*/  SYNCS.EXCH.64 URZ, [UR4+0x18], UR6 ;  /* 0x0000180604ff75b2 */ /* 0x0003620008000100 */
[----:B------:R-:W-:Y:S01]  /*03a0*/  NOP ;  /* 0x0000000000007918 */ /* 0x000fe20000000000 */
.L_x_1:
[----:B------:R-:W-:Y:S01]  /*03b0*/  UISETP.EQ.U32.AND UP0, UPT, UR24, 0x1, UPT ;  /* 0x000000011800788c */ /* 0x000fe2000bf02070 */
[----:B------:R-:W1:Y:S02]  /*03c0*/  FENCE.VIEW.ASYNC.S ;  /* 0x00000000000073c6 */ /* 0x000e640000000000 */
[----:B-1----:R1:W5:Y:S01]  /*03d0*/  @!UP6 SYNCS.EXCH.64 URZ, [UR20+0x20], UR16 ;  /* 0x0000201014ffe5b2 */ /* 0x0023620008000100 */
[----:B------:R-:W-:Y:S02]  /*03e0*/  ULOP3.LUT UR4, UR21, 0xfffffffe, URZ, 0xc0, !UPT ;  /* 0xfffffffe15047892 */ /* 0x000fe4000f8ec0ff */
[----:B------:R-:W-:Y:S02]  /*03f0*/  ULOP3.LUT UR6, UR22, 0x1, URZ, 0xc0, !UPT ;  /* 0x0000000116067892 */ /* 0x000fe4000f8ec0ff */
[----:B------:R-:W-:Y:S02]  /*0400*/  ULOP3.LUT UR5, UR23, 0x1, URZ, 0xc0, !UPT ;  /* 0x0000000117057892 */ /* 0x000fe4000f8ec0ff */
[----:B------:R-:W-:Y:S01]  /*0410*/  UIADD3 UR60, UPT, UPT, -UR4, UR49, URZ ;  /* 0x00000031043c7290 */ /* 0x000fe2000fffe1ff */
[----:B------:R-:W-:Y:S01]  /*0420*/  UMOV UR7, 0x1 ;  /* 0x0000000100077882 */ /* 0x000fe20000000000 */
[----:B------:R-:W-:-:S02]  /*0430*/  UISETP.NE.U32.AND UP5, UPT, UR6, 0x1, UPT ;  /* 0x000000010600788c */ /* 0x000fc4000bfa5070 */
[----:B------:R-:W-:Y:S02]  /*0440*/  USHF.L.U32 UR77, UR7, UR60, URZ ;  /* 0x0000003c074d7299 */ /* 0x000fe400080006ff */
[----:B------:R-:W-:Y:S01]  /*0450*/  UISETP.NE.U32.AND UP4, UPT, UR5, 0x1, UPT ;  /* 0x000000010500788c */ /* 0x000fe2000bf85070 */
[----:B------:R1:W4:Y:S01]  /*0460*/  @!UP6 SYNCS.EXCH.64 URZ, [UR20+0x28], UR18 ;  /* 0x0000281214ffe5b2 */ /* 0x0003220008000100 */
[----:B------:R-:W-:Y:S01]  /*0470*/  NOP ;  /* 0x0000000000007918 */ /* 0x000fe20000000000 */
[----:B------:R-:W-:Y:S08]  /*0480*/  BRA.U !UP0, `(.L_x_2) ;  /* 0x0000000108087547 */ /* 0x000ff0000b800000 */
[----:B--2345:R-:W-:Y:S01]  /*0490*/  UCGABAR_ARV ;  /* 0x00000000000079c7 */ /* 0x03cfe20008000000 */
[----:B------:R-:W-:Y:S05]  /*04a0*/  BRA `(.L_x_3) ;  /* 0x0000000000047947 */ /* 0x000fea0003800000 */
.L_x_2:
[----:B--2345:R-:W-:Y:S01]  /*04b0*/  NOP ;  /* 0x0000000000007918 */ /* 0x03cfe20000000000 */
.L_x_3:
[----:B------:R-:W-:Y:S05]  /*04c0*/  BRA.U !UP0, `(.L_x_4) ;  /* 0x00000001080c7547 */ /* 0x000fea000b800000 */
[----:B------:R-:W-:Y:S01]  /*04d0*/  UCGABAR_WAIT ;  /* 0x0000000000007dc7 */ /* 0x000fe20008000000 */
[----:B------:R-:W-:Y:S01]  /*04e0*/  CCTL.IVALL ;  /* 0x00000000ff00798f */ /* 0x000fe20002000000 */
[----:B------:R-:W-:Y:S05]  /*04f0*/  BRA `(.L_x_5) ;  /* 0x0000000000047947 */ /* 0x000fea0003800000 */
.L_x_4:
[----:B------:R-:W-:Y:S06]  /*0500*/  BAR.SYNC.DEFER_BLOCKING 0x0 ;  /* 0x0000000000007b1d */ /* 0x000fec0000010000 */
.L_x_5:
[----:B------:R-:W-:Y:S05]  /*0510*/  @P0 BRA `(.L_x_6) ;  /* 0x0000000800b80947 */ /* 0x000fea0003800000 */
[----:B------:R-:W2:Y:S01]  /*0520*/  S2UR UR21, SR_CTAID.Z ;  /* 0x00000000001579c3 */ /* 0x000ea20000002700 */
[----:B------:R-:W-:Y:S01]  /*0530*/  HFMA2 R3, -RZ, RZ, 0, 5.9604644775390625e-08 ;  /* 0x00000001ff037431 */ /* 0x000fe200000001ff */
[----:B------:R-:W-:Y:S01]  /*0540*/  UMOV UR7, 0x1 ;  /* 0x0000000100077882 */ /* 0x000fe20000000000 */
[----:B--2---:R-:W-:-:S09]  /*0550*/  UISETP.GT.U32.AND UP0, UPT, UR21, 0xff, UPT ;  /* 0x000000ff1500788c */ /* 0x004fd2000bf04070 */
[----:B------:R-:W-:Y:S05]  /*0560*/  BRA.U UP0, `(.L_x_7) ;  /* 0x00000009006c7547 */ /* 0x000fea000b800000 */
[----:B------:R-:W2:Y:S01]  /*0570*/  LDCU.64 UR6, c[0x0][0x6c0] ;  /* 0x0000d800ff0677ac */ /* 0x000ea20008000a00 */
[----:B------:R-:W3:Y:S01]  /*0580*/  S2UR UR13, SR_CgaCtaId ;  /* 0x00000000000d79c3 */ /* 0x000ee20000008800 */
[----:B------:R-:W4:Y:S01]  /*0590*/  LDCU.U8 UR9, c[0x0][0x6c8] ;  /* 0x0000d900ff0977ac */ /* 0x000f220008000000 */
[----:B------:R-:W5:Y:S06]  /*05a0*/  LDCU.U8 UR8, c[0x0][0x6c9] ;  /* 0x0000d920ff0877ac */ /* 0x000f6c0008000000 */
[----:B------:R-:W1:Y:S01]  /*05b0*/  S2UR UR41, SR_CTAID.X ;  /* 0x00000000002979c3 */ /* 0x000e620000002500 */
[----:B------:R-:W1:Y:S01]  /*05c0*/  LDCU.U8 UR12, c[0x0][0x6d4] ;  /* 0x0000da80ff0c77ac */ /* 0x000e620008000000 */
[----:B------:R-:W1:Y:S01]  /*05d0*/  LDCU.64 UR10, c[0x0][0x6d8] ;  /* 0x0000db00ff0a77ac */ /* 0x000e620008000a00 */
[----:B--2---:R-:W-:Y:S01]  /*05e0*/  UIMAD.WIDE.U32 UR4, UR21, UR7, URZ ;  /* 0x00000007150472a5 */ /* 0x004fe2000f8e00ff */
[----:B------:R-:W2:Y:S03]  /*05f0*/  LDCU UR7, c[0x0][0x6d0] ;  /* 0x0000da00ff0777ac */ /* 0x000ea60008000800 */
[----:B------:R-:W-:Y:S01]  /*0600*/  UIADD3 UR4, UPT, UPT, UR21, -UR5, URZ ;  /* 0x8000000515047290 */ /* 0x000fe2000fffe0ff */
[----:B------:R-:W1:Y:S03]  /*0610*/  LDCU.U8 UR15, c[0x0][0x6e0] ;  /* 0x0000dc00ff0f77ac */ /* 0x000e660008000000 */
[----:B----4-:R-:W-:Y:S01]  /*0620*/  USHF.R.U32.HI UR4, URZ, UR9, UR4 ;  /* 0x00000009ff047299 */ /* 0x010fe20008011604 */
[----:B------:R-:W4:Y:S03]  /*0630*/  LDCU.U8 UR9, c[0x0][0x6d5] ;  /* 0x0000daa0ff0977ac */ /* 0x000f260008000000 */
[----:B------:R-:W-:Y:S01]  /*0640*/  UIADD3 UR4, UPT, UPT, UR5, UR4, URZ ;  /* 0x0000000405047290 */ /* 0x000fe2000fffe0ff */
[----:B------:R-:W1:Y:S03]  /*0650*/  LDCU.U8 UR14, c[0x0][0x6e1] ;  /* 0x0000dc20ff0e77ac */ /* 0x000e660008000000 */
[----:B-----5:R-:W-:Y:S01]  /*0660*/  USHF.R.U32.HI UR4, URZ, UR8, UR4 ;  /* 0x00000008ff047299 */ /* 0x020fe20008011604 */
[----:B------:R-:W5:Y:S03]  /*0670*/  LDCU.64 UR38, c[0x0][0x348] ;  /* 0x00006900ff2677ac */ /* 0x000f660008000a00 */
[----:B------:R-:W-:-:S04]  /*0680*/  UIADD3 UR4, UPT, UPT, -UR4, URZ, URZ ;  /* 0x000000ff04047290 */ /* 0x000fc8000fffe1ff */
[----:B------:R-:W-:-:S04]  /*0690*/  UIMAD UR8, UR4, UR6, UR21 ;  /* 0x00000006040872a4 */ /* 0x000fc8000f8e0215 */
[----:B--2---:R-:W-:Y:S01]  /*06a0*/  UIMAD.WIDE.U32 UR4, UR8, UR7, URZ ;  /* 0x00000007080472a5 */ /* 0x004fe2000f8e00ff */
[----:B------:R-:W2:Y:S01]  /*06b0*/  LDCU UR7, c[0x0][0x374] ;  /* 0x00006e80ff0777ac */ /* 0x000ea20008000800 */
[----:B------:R-:W2:Y:S05]  /*06c0*/  LDCU UR6, c[0x0][0x370] ;  /* 0x00006e00ff0677ac */ /* 0x000eaa0008000800 */
[----:B------:R-:W-:Y:S02]  /*06d0*/  UMOV UR4, UR5 ;  /* 0x0000000500047c82 */ /* 0x000fe40008000000 */
[----:B------:R-:W-:-:S04]  /*06e0*/  UIADD3 UR5, UPT, UPT, UR8, -UR4, URZ ;  /* 0x8000000408057290 */ /* 0x000fc8000fffe0ff */
[----:B-1----:R-:W-:-:S04]  /*06f0*/  USHF.R.U32.HI UR5, URZ, UR12, UR5 ;  /* 0x0000000cff057299 */ /* 0x002fc80008011605 */
[----:B------:R-:W-:-:S04]  /*0700*/  UIADD3 UR4, UPT, UPT, UR4, UR5, URZ ;  /* 0x0000000504047290 */ /* 0x000fc8000fffe0ff */
[----:B----4-:R-:W-:-:S04]  /*0710*/  USHF.R.U32.HI UR9, URZ, UR9, UR4 ;  /* 0x00000009ff097299 */ /* 0x010fc80008011604 */
[----:B------:R-:W-:Y:S01]  /*0720*/  UIMAD.WIDE.U32 UR4, UR9, UR11, URZ ;  /* 0x0000000b090472a5 */ /* 0x000fe2000f8e00ff */
[----:B------:R-:W1:Y:S06]  /*0730*/  LDCU UR11, c[0x0][0x6cc] ;  /* 0x0000d980ff0b77ac */ /* 0x000e6c0008000800 */
[----:B------:R-:W-:Y:S02]  /*0740*/  UMOV UR4, UR5 ;  /* 0x0000000500047c82 */ /* 0x000fe40008000000 */
[----:B------:R-:W-:Y:S02]  /*0750*/  UIADD3 UR12, UPT, UPT, UR9, -UR4, URZ ;  /* 0x80000004090c7290 */ /* 0x000fe4000fffe0ff */
[----:B------:R-:W4:Y:S02]  /*0760*/  LDCU UR5, c[0x0][0x378] ;  /* 0x00006f00ff0577ac */ /* 0x000f240008000800 */
[----:B------:R-:W-:-:S04]  /*0770*/  USHF.R.U32.HI UR12, URZ, UR15, UR12 ;  /* 0x0000000fff0c7299 */ /* 0x000fc8000801160c */
[----:B------:R-:W-:Y:S02]  /*0780*/  UIADD3 UR12, UPT, UPT, UR4, UR12, URZ ;  /* 0x0000000c040c7290 */ /* 0x000fe4000fffe0ff */
[----:B--2---:R-:W-:Y:S02]  /*0790*/  UIMAD UR4, UR7, UR6, URZ ;  /* 0x00000006070472a4 */ /* 0x004fe4000f8e02ff */
[----:B------:R-:W-:Y:S01]  /*07a0*/  USHF.R.U32.HI UR12, URZ, UR14, UR12 ;  /* 0x0000000eff0c7299 */ /* 0x000fe2000801160c */
[----:B------:R-:W-:-:S03]  /*07b0*/  UMOV UR7, 0x1 ;  /* 0x0000000100077882 */ /* 0x000fc60000000000 */
[----:B------:R-:W-:Y:S02]  /*07c0*/  UIADD3 UR12, UPT, UPT, -UR12, URZ, URZ ;  /* 0x000000ff0c0c7290 */ /* 0x000fe4000fffe1ff */
[----:B----4-:R-:W-:Y:S02]  /*07d0*/  UIMAD UR4, UR4, UR5, URZ ;  /* 0x00000005040472a4 */ /* 0x010fe4000f8e02ff */
[----:B------:R-:W-:Y:S02]  /*07e0*/  UIMAD UR12, UR12, UR10, UR9 ;  /* 0x0000000a0c0c72a4 */ /* 0x000fe4000f8e0209 */
[----:B------:R-:W-:Y:S02]  /*07f0*/  ULEA.HI UR4, UR4, UR4, URZ, 0x1 ;  /* 0x0000000404047291 */ /* 0x000fe4000f8f08ff */
[----:B------:R-:W-:Y:S01]  /*0800*/  UIADD3 UR9, UPT, UPT, -UR9, URZ, URZ ;  /* 0x000000ff09097290 */ /* 0x000fe2000fffe1ff */
[----:B------:R-:W-:Y:S01]  /*0810*/  UMOV UR5, 0x400 ;  /* 0x0000040000057882 */ /* 0x000fe20000000000 */
[----:B------:R-:W-:-:S02]  /*0820*/  USHF.R.S32.HI UR40, URZ, 0x1, UR4 ;  /* 0x00000001ff287899 */ /* 0x000fc40008011404 */
[----:B---3--:R-:W-:Y:S02]  /*0830*/  ULEA UR5, UR13, UR5, 0x18 ;  /* 0x000000050d057291 */ /* 0x008fe4000f8ec0ff */
[----:B-1----:R-:W-:Y:S01]  /*0840*/  UIMAD UR9, UR9, UR11, UR8 ;  /* 0x0000000b090972a4 */ /* 0x002fe2000f8e0208 */
[----:B-----5:R-:W-:-:S11]  /*0850*/  UMOV UR4, URZ ;  /* 0x000000ff00047c82 */ /* 0x020fd60008000000 */
.L_x_11:
[----:B------:R-:W-:Y:S01]  /*0860*/  USHF.L.U32 UR6, UR7, 0x1f, URZ ;  /* 0x0000001f07067899 */ /* 0x000fe200080006ff */
[----:B------:R-:W-:Y:S01]  /*0870*/  HFMA2 R2, -RZ, RZ, 0, -128 ;  /* 0x0000d800ff027431 */ /* 0x000fe200000001ff */
[----:B------:R-:W-:Y:S02]  /*0880*/  ULEA UR8, UR4, UR5, 0x3 ;  /* 0x0000000504087291 */ /* 0x000fe4000f8e18ff */
[----:B------:R-:W-:Y:S02]  /*0890*/  UIADD3 UR20, UPT, UPT, UR9, UR9, URZ ;  /* 0x0000000909147290 */ /* 0x000fe4000fffe0ff */
[----:B------:R-:W-:Y:S01]  /*08a0*/  MOV R0, UR6 ;  /* 0x0000000600007c02 */ /* 0x000fe20008000f00 */
[----:B------:R-:W-:Y:S02]  /*08b0*/  ULEA UR31, UR12, UR60, 0x1 ;  /* 0x0000003c0c1f7291 */ /* 0x000fe4000f8e08ff */
[----:B------:R-:W-:Y:S02]  /*08c0*/  UIADD3 UR36, UP3, UPT, UR38, 0x40, URZ ;  /* 0x0000004026247890 */ /* 0x000fe4000ff7e0ff */
[----:B------:R1:W2:Y:S01]  /*08d0*/  SYNCS.PHASECHK.TRANS64.TRYWAIT P2, [UR8+0x10], R0 ;  /* 0x00001000ff0075a7 */ /* 0x0002a20008041108 */
[----:B------:R-:W-:-:S02]  /*08e0*/  UIADD3 UR34, UP2, UPT, UR38, 0xc0, URZ ;  /* 0x000000c026227890 */ /* 0x000fc4000ff5e0ff */
[----:B------:R-:W-:Y:S02]  /*08f0*/  UIADD3 UR32, UP1, UPT, UR38, 0x140, URZ ;  /* 0x0000014026207890 */ /* 0x000fe4000ff3e0ff */
[----:B------:R-:W-:Y:S02]  /*0900*/  UIADD3 UR22, UP0, UPT, UR38, 0x1c0, URZ ;  /* 0x000001c026167890 */ /* 0x000fe4000ff1e0ff */
[----:B------:R-:W-:Y:S02]  /*0910*/  ULOP3.LUT UR20, UR20, 0x1, UR41, 0xf8, !UPT ;  /* 0x0000000114147892 */ /* 0x000fe4000f8ef829 */
[----:B------:R-:W-:Y:S02]  /*0920*/  UIADD3 UR12, UPT, UPT, UR60, UR12, UR12 ;  /* 0x0000000c3c0c7290 */ /* 0x000fe4000fffe00c */
[----:B------:R-:W-:Y:S02]  /*0930*/  UIADD3.X UR37, UPT, UPT, URZ, UR39, URZ, UP3, !UPT ;  /* 0x00000027ff257290 */ /* 0x000fe40009ffe4ff */
[----:B------:R-:W-:-:S02]  /*0940*/  UIADD3.X UR35, UPT, UPT, URZ, UR39, URZ, UP2, !UPT ;  /* 0x00000027ff237290 */ /* 0x000fc400097fe4ff */
[----:B------:R-:W-:Y:S02]  /*0950*/  UIADD3.X UR33, UPT, UPT, URZ, UR39, URZ, UP1, !UPT ;  /* 0x00000027ff217290 */ /* 0x000fe40008ffe4ff */
[----:B------:R-:W-:Y:S02]  /*0960*/  UIADD3.X UR23, UPT, UPT, URZ, UR39, URZ, UP0, !UPT ;  /* 0x00000027ff177290 */ /* 0x000fe400087fe4ff */
[----:B------:R-:W-:Y:S02]  /*0970*/  USHF.L.U32 UR31, UR31, 0x7, URZ ;  /* 0x000000071f1f7899 */ /* 0x000fe400080006ff */
[----:B------:R-:W-:Y:S01]  /*0980*/  USHF.L.U32 UR27, UR20, 0x7, URZ ;  /* 0x00000007141b7899 */ /* 0x000fe200080006ff */
[----:B------:R-:W-:Y:S01]  /*0990*/  UMOV UR6, URZ ;  /* 0x000000ff00067c82 */ /* 0x000fe20008000000 */
[----:B------:R-:W-:Y:S01]  /*09a0*/  UMOV UR18, URZ ;  /* 0x000000ff00127c82 */ /* 0x000fe20008000000 */
[----:B-1----:R-:W-:-:S09]  /*09b0*/  UMOV UR10, URZ ;  /* 0x000000ff000a7c82 */ /* 0x002fd20008000000 */
.L_x_10:
[----:B---3--:R-:W-:Y:S02]  /*09c0*/  USHF.L.U32 UR11, UR4, 0x10, URZ ;  /* 0x00000010040b7899 */ /* 0x008fe400080006ff */
[----:B------:R-:W-:Y:S02]  /*09d0*/  UIADD3 UR8, UPT, UPT, UR4, 0x1, URZ ;  /* 0x0000000104087890 */ /* 0x000fe4000fffe0ff */
[----:B------:R-:W-:Y:S02]  /*09e0*/  ULEA UR9, UR4, UR60, 0x1 ;  /* 0x0000003c04097291 */ /* 0x000fe4000f8e08ff */
[----:B------:R-:W-:Y:S02]  /*09f0*/  ULEA UR25, UR4, UR5, 0x3 ;  /* 0x0000000504197291 */ /* 0x000fe4000f8e18ff */
[----:B------:R-:W-:Y:S02]  /*0a00*/  USHF.L.U32 UR26, UR6, 0x8, URZ ;  /* 0x00000008061a7899 */ /* 0x000fe400080006ff */
[----:B------:R-:W-:-:S02]  /*0a10*/  USHF.L.U32 UR13, UR4, 0xf, URZ ;  /* 0x0000000f040d7899 */ /* 0x000fc400080006ff */
[----:B------:R-:W-:Y:S02]  /*0a20*/  ULEA UR16, UR4, UR5, 0xb ;  /* 0x0000000504107291 */ /* 0x000fe4000f8e58ff */
[----:B------:R-:W-:Y:S02]  /*0a30*/  USHF.R.S32.HI UR11, URZ, 0x1, UR11 ;  /* 0x00000001ff0b7899 */ /* 0x000fe4000801140b */
[----:B------:R-:W-:Y:S02]  /*0a40*/  UISETP.NE.AND UP1, UPT, UR8, 0x2, UPT ;  /* 0x000000020800788c */ /* 0x000fe4000bf25270 */
[----:B------:R-:W-:Y:S02]  /*0a50*/  ULEA.HI.SX32 UR24, UR13, UR5, 0x1f ;  /* 0x000000050d187291 */ /* 0x000fe4000f8ffaff */
[----:B------:R-:W-:Y:S02]  /*0a60*/  ULEA UR14, UR9, UR5, 0xb ;  /* 0x00000005090e7291 */ /* 0x000fe4000f8e58ff */
[----:B------:R-:W-:-:S02]  /*0a70*/  USHF.L.U32 UR19, UR6, 0x2, URZ ;  /* 0x0000000206137899 */ /* 0x000fc400080006ff */
[----:B------:R-:W-:Y:S02]  /*0a80*/  UIADD3 UR16, UPT, UPT, UR16, 0x30400, URZ ;  /* 0x0003040010107890 */ /* 0x000fe4000fffe0ff */
[----:B------:R-:W-:Y:S02]  /*0a90*/  ULEA UR13, UR60, UR11, 0xe ;  /* 0x0000000b3c0d7291 */ /* 0x000fe4000f8e70ff */
[----:B------:R-:W-:Y:S02]  /*0aa0*/  USEL UR4, UR8, URZ, UP1 ;  /* 0x000000ff08047287 */ /* 0x000fe40008800000 */
[----:B------:R-:W-:Y:S01]  /*0ab0*/  UISETP.GT.U32.AND UP0, UPT, UR6, 0xe, UPT ;  /* 0x0000000e0600788c */ /* 0x000fe2000bf04070 */
[----:B------:R-:W-:Y:S01]  /*0ac0*/  UMOV UR15, 0x30000 ;  /* 0x00030000000f7882 */ /* 0x000fe20000000000 */
[----:B------:R-:W-:Y:S01]  /*0ad0*/  UMOV UR29, UR25 ;  /* 0x00000019001d7c82 */ /* 0x000fe20008000000 */
[----:B------:R-:W-:Y:S01]  /*0ae0*/  UMOV UR30, UR26 ;  /* 0x0000001a001e7c82 */ /* 0x000fe20008000000 */
[----:B------:R-:W-:Y:S01]  /*0af0*/  UMOV UR17, UR25 ;  /* 0x0000001900117c82 */ /* 0x000fe20008000000 */
[----:B------:R-:W-:Y:S01]  /*0b00*/  UMOV UR9, UR25 ;  /* 0x0000001900097c82 */ /* 0x000fe20008000000 */
[----:B-12---:R-:W-:Y:S05]  /*0b10*/  @P2 BRA `(.L_x_8) ;  /* 0x0000000000102947 */ /* 0x006fea0003800000 */
[----:B------:R-:W-:-:S06]  /*0b20*/  USHF.L.U32 UR8, UR7, 0x1f, URZ ;  /* 0x0000001f07087899 */ /* 0x000fcc00080006ff */
[----:B------:R-:W-:-:S04]  /*0b30*/  MOV R0, UR8 ;  /* 0x0000000800007c02 */ /* 0x000fc80008000f00 */
[----:B------:R-:W1:Y:S02]  /*0b40*/  SYNCS.PHASECHK.TRANS64.TRYWAIT P0, [UR25+0x10], R0 ;  /* 0x00001000ff0075a7 */ /* 0x000e640008001119 */
[----:B-1----:R-:W-:Y:S05]  /*0b50*/  @!P0 BRA `(.L_x_9) ;  /* 0x0000003400b88947 */ /* 0x002fea0003800000 */
.L_x_8:
[----:B------:R-:W-:Y:S02]  /*0b60*/  ELECT P1, URZ, PT ;  /* 0x0000000000ff782f */ /* 0x000fe40003820000 */
[----:B------:R-:W-:Y:S01]  /*0b70*/  PLOP3.LUT P0, PT, PT, PT, UP0, 0x80, 0x8 ;  /* 0x000000000008781c */ /* 0x000fe20003f0f008 */
[----:B------:R-:W-:Y:S01]  /*0b80*/  USEL UR11, URZ, 0x1, UP1 ;  /* 0x00000001ff0b7887 */ /* 0x000fe20008800000 */
[----:B------:R-:W-:Y:S01]  /*0b90*/  PLOP3.LUT P2, PT, PT, PT, PT, 0x80, 0x8 ;  /* 0x000000000008781c */ /* 0x000fe20003f4f070 */
[----:B------:R-:W-:Y:S02]  /*0ba0*/  UIADD3 UR24, UPT, UPT, UR24, 0x18400, URZ ;  /* 0x0001840018187890 */ /* 0x000fe4000fffe0ff */
[----:B------:R-:W-:Y:S02]  /*0bb0*/  ULOP3.LUT UR7, UR7, UR11, URZ, 0x3c, !UPT ;  /* 0x0000000b07077292 */ /* 0x000fe4000f8e3cff */
[----:B------:R-:W-:Y:S02]  /*0bc0*/  UIADD3 UR28, UPT, UPT, UR5, 0x20400, UR13 ;  /* 0x00020400051c7890 */ /* 0x000fe4000fffe00d */
[----:B------:R-:W-:-:S02]  /*0bd0*/  UIADD3 UR8, UPT, UPT, UR14, 0x31400, URZ ;  /* 0x000314000e087890 */ /* 0x000fc4000fffe0ff */
[----:B------:R-:W-:Y:S01]  /*0be0*/  @!UP0 USHF.L.U32 UR13, UR7, 0x1f, URZ ;  /* 0x0000001f070d8899 */ /* 0x000fe200080006ff */
[----:B------:R3:W-:Y:S01]  /*0bf0*/  @P1 SYNCS.ARRIVE.TRANS64 RZ, [UR25], R2 ;  /* 0x00000002ffff19a7 */ /* 0x0007e20008000019 */
[----:B------:R-:W-:Y:S01]  /*0c00*/  @!UP0 ULEA UR14, UR4, UR5, 0x3 ;  /* 0x00000005040e8291 */ /* 0x000fe2000f8e18ff */
[----:B------:R3:W-:Y:S01]  /*0c10*/  UTMALDG.2D [UR24], [UR36], desc[URZ] ;  /* 0x0000ff18240075b4 */ /* 0x0007e20008009000 */
[----:B------:R-:W-:Y:S01]  /*0c20*/  UMOV UR11, UR19 ;  /* 0x00000013000b7c82 */ /* 0x000fe20008000000 */
[----:B------:R-:W-:Y:S01]  /*0c30*/  UIADD3 UR6, UPT, UPT, UR6, 0x1, URZ ;  /* 0x0000000106067890 */ /* 0x000fe2000fffe0ff */
[----:B-1----:R-:W-:-:S03]  /*0c40*/  IMAD.U32 R0, RZ, RZ, UR13 ;  /* 0x0000000dff007e24 */ /* 0x002fc6000f8e00ff */
[----:B------:R-:W-:Y:S01]  /*0c50*/  UISETP.NE.AND UP0, UPT, UR6, 0x10, UPT ;  /* 0x000000100600788c */ /* 0x000fe2000bf05270 */
[----:B------:R3:W-:Y:S01]  /*0c60*/  UTMALDG.2D.MULTICAST [UR28], [UR34], UR15, desc[URZ] ;  /* 0x0000ff1c220073b4 */ /* 0x0007e2000800980f */
[----:B------:R3:W-:Y:S01]  /*0c70*/  UTMALDG.3D [UR16], [UR32], desc[URZ] ;  /* 0x0000ff10200075b4 */ /* 0x0007e20008011000 */
[----:B------:R3:W-:Y:S01]  /*0c80*/  UTMALDG.3D.MULTICAST [UR8], [UR22], UR15, desc[URZ] ;  /* 0x0000ff08160073b4 */ /* 0x0007e2000801180f */
[----:B------:R3:W1:Y:S05]  /*0c90*/  @!P0 SYNCS.PHASECHK.TRANS64.TRYWAIT P2, [UR14+0x10], R0 ;  /* 0x00001000ff0085a7 */ /* 0x00066a000804110e */
[----:B------:R-:W-:Y:S05]  /*0ca0*/  BRA.U UP0, `(.L_x_10) ;  /* 0xfffffffd00447547 */ /* 0x000fea000b83ffff */
[----:B---3--:R-:W2:Y:S01]  /*0cb0*/  LDCU.64 UR10, c[0x0][0x6c0] ;  /* 0x0000d800ff0a77ac */ /* 0x008ea20008000a00 */
[----:B------:R-:W3:Y:S01]  /*0cc0*/  LDCU.U8 UR13, c[0x0][0x6c8] ;  /* 0x0000d900ff0d77ac */ /* 0x000ee20008000000 */
[----:B------:R-:W-:Y:S01]  /*0cd0*/  UIADD3 UR21, UPT, UPT, UR40, UR21, URZ ;  /* 0x0000001528157290 */ /* 0x000fe2000fffe0ff */
[----:B------:R-:W4:Y:S01]  /*0ce0*/  LDCU.U8 UR12, c[0x0][0x6c9] ;  /* 0x0000d920ff0c77ac */ /* 0x000f220008000000 */
[----:B------:R-:W5:Y:S02]  /*0cf0*/  LDCU.U8 UR15, c[0x0][0x6d4] ;  /* 0x0000da80ff0f77ac */ /* 0x000f640008000000 */
[----:B--2---:R-:W-:Y:S01]  /*0d00*/  UIMAD.WIDE.U32 UR8, UR21, UR11, URZ ;  /* 0x0000000b150872a5 */ /* 0x004fe2000f8e00ff */
[----:B------:R-:W2:Y:S01]  /*0d10*/  LDCU.U8 UR14, c[0x0][0x6d5] ;  /* 0x0000daa0ff0e77ac */ /* 0x000ea20008000000 */
[----:B------:R-:W1:Y:S05]  /*0d20*/  LDCU UR11, c[0x0][0x6cc] ;  /* 0x0000d980ff0b77ac */ /* 0x000e6a0008000800 */
[----:B------:R-:W-:-:S04]  /*0d30*/  UMOV UR8, UR9 ;  /* 0x0000000900087c82 */ /* 0x000fc80008000000 */
[----:B------:R-:W1:Y:S01]  /*0d40*/  LDCU UR9, c[0x0][0x6d0] ;  /* 0x0000da00ff0977ac */ /* 0x000e620008000800 */
[----:B------:R-:W-:Y:S02]  /*0d50*/  UIADD3 UR6, UPT, UPT, UR21, -UR8, URZ ;  /* 0x8000000815067290 */ /* 0x000fe4000fffe0ff */
[----:B------:R-:W-:Y:S02]  /*0d60*/  UISETP.GE.AND UP0, UPT, UR21, 0x100, UPT ;  /* 0x000001001500788c */ /* 0x000fe4000bf06270 */
[----:B---3--:R-:W-:-:S04]  /*0d70*/  USHF.R.U32.HI UR6, URZ, UR13, UR6 ;  /* 0x0000000dff067299 */ /* 0x008fc80008011606 */
[----:B------:R-:W-:-:S04]  /*0d80*/  UIADD3 UR6, UPT, UPT, UR8, UR6, URZ ;  /* 0x0000000608067290 */ /* 0x000fc8000fffe0ff */
[----:B----4-:R-:W-:Y:S01]  /*0d90*/  USHF.R.U32.HI UR6, URZ, UR12, UR6 ;  /* 0x0000000cff067299 */ /* 0x010fe20008011606 */
[----:B------:R-:W3:Y:S03]  /*0da0*/  LDCU.64 UR12, c[0x0][0x6d8] ;  /* 0x0000db00ff0c77ac */ /* 0x000ee60008000a00 */
[----:B------:R-:W-:-:S04]  /*0db0*/  UIADD3 UR6, UPT, UPT, -UR6, URZ, URZ ;  /* 0x000000ff06067290 */ /* 0x000fc8000fffe1ff */
[----:B------:R-:W-:-:S04]  /*0dc0*/  UIMAD UR10, UR10, UR6, UR21 ;  /* 0x000000060a0a72a4 */ /* 0x000fc8000f8e0215 */
[----:B-1----:R-:W-:-:S07]  /*0dd0*/  UIMAD.WIDE.U32 UR8, UR10, UR9, URZ ;  /* 0x000000090a0872a5 */ /* 0x002fce000f8e00ff */
[----:B------:R-:W-:Y:S02]  /*0de0*/  UMOV UR6, UR9 ;  /* 0x0000000900067c82 */ /* 0x000fe40008000000 */
[----:B------:R-:W-:-:S04]  /*0df0*/  UIADD3 UR8, UPT, UPT, UR10, -UR6, URZ ;  /* 0x800000060a087290 */ /* 0x000fc8000fffe0ff */
[----:B-----5:R-:W-:Y:S01]  /*0e00*/  USHF.R.U32.HI UR8, URZ, UR15, UR8 ;  /* 0x0000000fff087299 */ /* 0x020fe20008011608 */
[----:B------:R-:W1:Y:S03]  /*0e10*/  LDCU.U8 UR15, c[0x0][0x6e0] ;  /* 0x0000dc00ff0f77ac */ /* 0x000e660008000000 */
[----:B------:R-:W-:-:S04]  /*0e20*/  UIADD3 UR6, UPT, UPT, UR6, UR8, URZ ;  /* 0x0000000806067290 */ /* 0x000fc8000fffe0ff */
[----:B--2---:R-:W-:Y:S01]  /*0e30*/  USHF.R.U32.HI UR6, URZ, UR14, UR6 ;  /* 0x0000000eff067299 */ /* 0x004fe20008011606 */
[----:B------:R-:W2:Y:S03]  /*0e40*/  LDCU.U8 UR14, c[0x0][0x6e1] ;  /* 0x0000dc20ff0e77ac */ /* 0x000ea60008000000 */
[----:B---3--:R-:W-:-:S07]  /*0e50*/  UIMAD.WIDE.U32 UR8, UR6, UR13, URZ ;  /* 0x0000000d060872a5 */ /* 0x008fce000f8e00ff */
[----:B------:R-:W-:Y:S02]  /*0e60*/  UMOV UR8, UR9 ;  /* 0x0000000900087c82 */ /* 0x000fe40008000000 */
[----:B------:R-:W-:-:S04]  /*0e70*/  UIADD3 UR9, UPT, UPT, UR6, -UR8, URZ ;  /* 0x8000000806097290 */ /* 0x000fc8000fffe0ff */
[----:B-1----:R-:W-:-:S04]  /*0e80*/  USHF.R.U32.HI UR9, URZ, UR15, UR9 ;  /* 0x0000000fff097299 */ /* 0x002fc80008011609 */
[----:B------:R-:W-:Y:S02]  /*0e90*/  UIADD3 UR8, UPT, UPT, UR8, UR9, URZ ;  /* 0x0000000908087290 */ /* 0x000fe4000fffe0ff */
[----:B------:R-:W-:Y:S02]  /*0ea0*/  UIADD3 UR9, UPT, UPT, -UR6, URZ, URZ ;  /* 0x000000ff06097290 */ /* 0x000fe4000fffe1ff */
[----:B--2---:R-:W-:Y:S02]  /*0eb0*/  USHF.R.U32.HI UR8, URZ, UR14, UR8 ;  /* 0x0000000eff087299 */ /* 0x004fe40008011608 */
[----:B------:R-:W-:Y:S02]  /*0ec0*/  UIMAD UR9, UR11, UR9, UR10 ;  /* 0x000000090b0972a4 */ /* 0x000fe4000f8e020a */
[----:B------:R-:W-:-:S04]  /*0ed0*/  UIADD3 UR8, UPT, UPT, -UR8, URZ, URZ ;  /* 0x000000ff08087290 */ /* 0x000fc8000fffe1ff */
[----:B------:R-:W-:Y:S01]  /*0ee0*/  UIMAD UR12, UR12, UR8, UR6 ;  /* 0x000000080c0c72a4 */ /* 0x000fe2000f8e0206 */
[----:B------:R-:W-:Y:S11]  /*0ef0*/  BRA.U !UP0, `(.L_x_11) ;  /* 0xfffffff908587547 */ /* 0x000ff6000b83ffff */
[----:B------:R-:W-:-:S06]  /*0f00*/  UIADD3 UR4, UPT, UPT, UR4, 0x1, URZ ;  /* 0x0000000104047890 */ /* 0x000fcc000fffe0ff */
[----:B------:R-:W-:-:S07]  /*0f10*/  MOV R3, UR4 ;  /* 0x0000000400037c02 */ /* 0x000fce0008000f00 */
.L_x_7:
[----:B------:R-:W2:Y:S01]  /*0f20*/  S2UR UR49, SR_CgaCtaId ;  /* 0x00000000003179c3 */ /* 0x000ea20000008800 */
[----:B------:R-:W-:Y:S01]  /*0f30*/  ISETP.NE.AND P0, PT, R3, 0x2, PT ;  /* 0x000000020300780c */ /* 0x000fe20003f05270 */
[----:B------:R-:W-:-:S03]  /*0f40*/  UMOV UR4, 0x400 ;  /* 0x0000040000047882 */ /* 0x000fc60000000000 */
[----:B------:R-:W-:Y:S02]  /*0f50*/  SEL R0, RZ, 0x1, P0 ;  /* 0x00000001ff007807 */ /* 0x000fe40000000000 */
[----:B------:R-:W-:Y:S02]  /*0f60*/  SEL R3, R3, RZ, P0 ;  /* 0x000000ff03037207 */ /* 0x000fe40000000000 */
[----:B------:R-:W-:-:S05]  /*0f70*/  LOP3.LUT R0, R0, UR7, RZ, 0x3c, !PT ;  /* 0x0000000700007c12 */ /* 0x000fca000f8e3cff */
[----:B------:R-:W-:Y:S01]  /*0f80*/  IMAD.U32 R4, R0, -0x80000000, RZ ;  /* 0x8000000000047824 */ /* 0x000fe200078e00ff */
[----:B--2---:R-:W-:-:S06]  /*0f90*/  ULEA UR4, UR49, UR4, 0x18 ;  /* 0x0000000431047291 */ /* 0x004fcc000f8ec0ff */
[----:B------:R-:W-:-:S04]  /*0fa0*/  LEA R3, R3, UR4, 0x3 ;  /* 0x0000000403037c11 */ /* 0x000fc8000f8e18ff */
[----:B------:R-:W2:Y:S02]  /*0fb0*/  SYNCS.PHASECHK.TRANS64.TRYWAIT P0, [R3+URZ+0x10], R4 ;  /* 0x00001004030075a7 */ /* 0x000ea400080011ff */
[----:B--2---:R-:W-:Y:S05]  /*0fc0*/  @!P0 BRA `(.L_x_12) ;  /* 0x0000003000bc8947 */ /* 0x004fea0003800000 */
.L_x_39:
[----:B------:R-:W-:-:S13]  /*0fd0*/  ELECT P0, URZ, PT ;  /* 0x0000000000ff782f */ /* 0x000fda0003800000 */
[----:B------:R-:W-:-:S04]  /*0fe0*/  @P0 MOV R0, 0xd800 ;  /* 0x0000d80000000802 */ /* 0x000fc80000000f00 */
[----:B------:R3:W-:Y:S03]  /*0ff0*/  @P0 SYNCS.ARRIVE.TRANS64 RZ, [R3+URZ], R0 ;  /* 0x0000000003ff09a7 */ /* 0x0007e600080000ff */
.L_x_6:
[----:B------:R-:W-:-:S13]  /*1000*/  ISETP.NE.AND P0, PT, R65, 0x4, PT ;  /* 0x000000044100780c */ /* 0x000fda0003f05270 */
[----:B------:R-:W-:Y:S05]  /*1010*/  @P0 BRA `(.L_x_13) ;  /* 0x0000000800cc0947 */ /* 0x000fea0003800000 */
[----:B------:R-:W4:Y:S08]  /*1020*/  S2UR UR74, SR_CTAID.Z ;  /* 0x00000000004a79c3 */ /* 0x000f300000002700 */
[----:B------:R-:W-:Y:S01]  /*1030*/  BAR.SYNC.DEFER_BLOCKING 0x2, 0xa0 ;  /* 0x0082800000007b1d */ /* 0x000fe20000010000 */
[----:B--23--:R-:W-:Y:S01]  /*1040*/  HFMA2 R3, -RZ, RZ, 0, 5.9604644775390625e-08 ;  /* 0x00000001ff037431 */ /* 0x00cfe200000001ff */
[----:B----4-:R-:W-:-:S09]  /*1050*/  UISETP.GT.U32.AND UP0, UPT, UR74, 0xff, UPT ;  /* 0x000000ff4a00788c */ /* 0x010fd2000bf04070 */
[----:B------:R-:W-:Y:S05]  /*1060*/  BRA.U UP0, `(.L_x_14) ;  /* 0x0000000900987547 */ /* 0x000fea000b800000 */
[----:B------:R-:W-:Y:S01]  /*1070*/  UMOV UR4, 0x400 ;  /* 0x0000040000047882 */ /* 0x000fe20000000000 */
[----:B------:R-:W2:Y:S01]  /*1080*/  LDCU UR5, c[0x0][0x374] ;  /* 0x00006e80ff0577ac */ /* 0x000ea20008000800 */
[----:B------:R-:W-:Y:S01]  /*1090*/  MOV R3, 0x1 ;  /* 0x0000000100037802 */ /* 0x000fe20000000f00 */
[----:B------:R-:W-:Y:S01]  /*10a0*/  ULEA UR49, UR49, UR4, 0x18 ;  /* 0x0000000431317291 */ /* 0x000fe2000f8ec0ff */
[----:B------:R-:W2:Y:S01]  /*10b0*/  LDCU UR4, c[0x0][0x370] ;  /* 0x00006e00ff0477ac */ /* 0x000ea20008000800 */
[----:B------:R-:W3:Y:S07]  /*10c0*/  LDCU UR13, c[0x0][0x378] ;  /* 0x00006f00ff0d77ac */ /* 0x000eee0008000800 */
[----:B------:R-:W4:Y:S01]  /*10d0*/  LDS R0, [UR49+0x38] ;  /* 0x00003831ff007984 */ /* 0x000f220008000800 */
[----:B------:R-:W-:Y:S01]  /*10e0*/  UMOV UR7, 0x8c02480 ;  /* 0x08c0248000077882 */ /* 0x000fe20000000000 */
[----:B------:R-:W-:-:S02]  /*10f0*/  USEL UR8, URZ, 0x4000, UP5 ;  /* 0x00004000ff087887 */ /* 0x000fc4000a800000 */
[----:B------:R-:W-:Y:S02]  /*1100*/  USEL UR7, UR7, 0x8c00480, !UP4 ;  /* 0x08c0048007077887 */ /* 0x000fe4000e000000 */
[----:B------:R-:W-:Y:S02]  /*1110*/  UIADD3 UR6, UPT, UPT, UR49, 0x31400, URZ ;  /* 0x0003140031067890 */ /* 0x000fe4000fffe0ff */
[----:B------:R-:W-:Y:S02]  /*1120*/  UIADD3 UR11, UPT, UPT, UR49, 0x18400, URZ ;  /* 0x00018400310b7890 */ /* 0x000fe4000fffe0ff */
[----:B------:R-:W-:Y:S02]  /*1130*/  UIADD3 UR12, UPT, UPT, UR49, 0x20400, URZ ;  /* 0x00020400310c7890 */ /* 0x000fe4000fffe0ff */
[----:B--2---:R-:W-:Y:S02]  /*1140*/  UIMAD UR4, UR5, UR4, URZ ;  /* 0x00000004050472a4 */ /* 0x004fe4000f8e02ff */
[----:B------:R-:W-:-:S02]  /*1150*/  UIADD3 UR10, UPT, UPT, UR49, 0x30400, URZ ;  /* 0x00030400310a7890 */ /* 0x000fc4000fffe0ff */
[----:B------:R-:W-:Y:S02]  /*1160*/  UIADD3 UR52, UPT, UPT, UR8, UR7, URZ ;  /* 0x0000000708347290 */ /* 0x000fe4000fffe0ff */
[----:B------:R-:W-:Y:S02]  /*1170*/  USHF.R.U32.HI UR9, URZ, 0x4, UR6 ;  /* 0x00000004ff097899 */ /* 0x000fe40008011606 */
[----:B------:R-:W-:Y:S02]  /*1180*/  USHF.R.U32.HI UR7, URZ, 0x4, UR11 ;  /* 0x00000004ff077899 */ /* 0x000fe4000801160b */
[----:B------:R-:W-:Y:S02]  /*1190*/  USHF.R.U32.HI UR6, URZ, 0x4, UR12 ;  /* 0x00000004ff067899 */ /* 0x000fe4000801160c */
[----:B------:R-:W-:Y:S02]  /*11a0*/  USHF.R.U32.HI UR8, URZ, 0x4, UR10 ;  /* 0x00000004ff087899 */ /* 0x000fe4000801160a */
[----:B------:R-:W-:-:S02]  /*11b0*/  ULOP3.LUT UR7, UR7, 0x3fc0, URZ, 0xc0, !UPT ;  /* 0x00003fc007077892 */ /* 0x000fc4000f8ec0ff */
[----:B------:R-:W-:Y:S02]  /*11c0*/  ULOP3.LUT UR6, UR6, 0x3fc0, URZ, 0xc0, !UPT ;  /* 0x00003fc006067892 */ /* 0x000fe4000f8ec0ff */
[----:B---3--:R-:W-:Y:S02]  /*11d0*/  UIMAD UR4, UR4, UR13, URZ ;  /* 0x0000000d040472a4 */ /* 0x008fe4000f8e02ff */
[----:B------:R-:W-:Y:S02]  /*11e0*/  ULOP3.LUT UR8, UR8, 0x3fc0, URZ, 0xc0, !UPT ;  /* 0x00003fc008087892 */ /* 0x000fe4000f8ec0ff */
[----:B------:R-:W-:Y:S02]  /*11f0*/  ULOP3.LUT UR9, UR9, 0x3fc0, URZ, 0xc0, !UPT ;  /* 0x00003fc009097892 */ /* 0x000fe4000f8ec0ff */
[----:B------:R-:W-:Y:S02]  /*1200*/  ULOP3.LUT UR71, UR7, 0x10000, URZ, 0xfc, !UPT ;  /* 0x0001000007477892 */ /* 0x000fe4000f8efcff */
[----:B------:R-:W-:Y:S01]  /*1210*/  ULOP3.LUT UR72, UR6, 0x10000, URZ, 0xfc, !UPT ;  /* 0x0001000006487892 */ /* 0x000fe2000f8efcff */
[----:B----4-:R-:W-:Y:S01]  /*1220*/  R2UR UR5, R0 ;  /* 0x00000000000572ca */ /* 0x010fe200000e0000 */
[----:B------:R-:W-:-:S02]  /*1230*/  ULEA.HI UR75, UR4, UR4, URZ, 0x1 ;  /* 0x00000004044b7291 */ /* 0x000fc4000f8f08ff */
[----:B------:R-:W-:Y:S02]  /*1240*/  ULOP3.LUT UR70, UR8, 0x10000, URZ, 0xfc, !UPT ;  /* 0x0001000008467892 */ /* 0x000fe4000f8efcff */
[----:B------:R-:W-:Y:S02]  /*1250*/  ULOP3.LUT UR61, UR9, 0x10000, URZ, 0xfc, !UPT ;  /* 0x00010000093d7892 */ /* 0x000fe4000f8efcff */
[----:B------:R-:W-:Y:S02]  /*1260*/  ULOP3.LUT UR73, UR77, 0x3, URZ, 0xfc, !UPT ;  /* 0x000000034d497892 */ /* 0x000fe4000f8efcff */
[----:B------:R-:W-:Y:S02]  /*1270*/  ULOP3.LUT UR77, UR77, 0xffff, URZ, 0xc0, !UPT ;  /* 0x0000ffff4d4d7892 */ /* 0x000fe4000f8ec0ff */
[----:B------:R-:W-:Y:S02]  /*1280*/  ULOP3.LUT UR73, UR73, 0xffff, URZ, 0xc0, !UPT ;  /* 0x0000ffff49497892 */ /* 0x000fe4000f8ec0ff */
[----:B------:R-:W-:-:S02]  /*1290*/  UIADD3 UR68, UPT, UPT, UR5, 0x100, URZ ;  /* 0x0000010005447890 */ /* 0x000fc4000fffe0ff */
[----:B------:R-:W-:Y:S02]  /*12a0*/  UIADD3 UR66, UPT, UPT, UR5, 0x104, URZ ;  /* 0x0000010405427890 */ /* 0x000fe4000fffe0ff */
[----:B------:R-:W-:Y:S02]  /*12b0*/  UIADD3 UR64, UPT, UPT, UR5, 0x108, URZ ;  /* 0x0000010805407890 */ /* 0x000fe4000fffe0ff */
[----:B------:R-:W-:Y:S02]  /*12c0*/  UIADD3 UR62, UPT, UPT, UR5, 0x10c, URZ ;  /* 0x0000010c053e7890 */ /* 0x000fe4000fffe0ff */
[----:B------:R-:W-:Y:S02]  /*12d0*/  UIADD3 UR69, UPT, UPT, UR5, 0x110, URZ ;  /* 0x0000011005457890 */ /* 0x000fe4000fffe0ff */
[----:B------:R-:W-:Y:S02]  /*12e0*/  UIADD3 UR67, UPT, UPT, UR5, 0x118, URZ ;  /* 0x0000011805437890 */ /* 0x000fe4000fffe0ff */
[----:B------:R-:W-:-:S02]  /*12f0*/  USHF.R.U32.HI UR7, URZ, 0x1, UR68 ;  /* 0x00000001ff077899 */ /* 0x000fc40008011644 */
[----:B------:R-:W-:Y:S02]  /*1300*/  USHF.R.U32.HI UR6, URZ, 0x1, UR66 ;  /* 0x00000001ff067899 */ /* 0x000fe40008011642 */
[----:B------:R-:W-:Y:S02]  /*1310*/  USHF.R.U32.HI UR4, URZ, 0x1, UR64 ;  /* 0x00000001ff047899 */ /* 0x000fe40008011640 */
[----:B------:R-:W-:Y:S02]  /*1320*/  UIADD3 UR65, UPT, UPT, UR5, 0x120, URZ ;  /* 0x0000012005417890 */ /* 0x000fe4000fffe0ff */
[----:B------:R-:W-:Y:S02]  /*1330*/  UIADD3 UR63, UPT, UPT, UR5, 0x128, URZ ;  /* 0x00000128053f7890 */ /* 0x000fe4000fffe0ff */
[----:B------:R-:W-:Y:S02]  /*1340*/  USHF.R.U32.HI UR8, URZ, 0x1, UR62 ;  /* 0x00000001ff087899 */ /* 0x000fe4000801163e */
[----:B------:R-:W-:-:S02]  /*1350*/  USHF.R.U32.HI UR58, URZ, 0x1a, UR69 ;  /* 0x0000001aff3a7899 */ /* 0x000fc40008011645 */
[----:B------:R-:W-:Y:S02]  /*1360*/  USHF.R.U32.HI UR9, URZ, 0x1a, UR67 ;  /* 0x0000001aff097899 */ /* 0x000fe40008011643 */
[----:B------:R-:W-:Y:S02]  /*1370*/  ULOP3.LUT UR7, UR7, 0x60000000, URZ, 0xc0, !UPT ;  /* 0x6000000007077892 */ /* 0x000fe4000f8ec0ff */
[----:B------:R-:W-:Y:S02]  /*1380*/  ULOP3.LUT UR56, UR6, 0x60000000, URZ, 0xc0, !UPT ;  /* 0x6000000006387892 */ /* 0x000fe4000f8ec0ff */
[----:B------:R-:W-:Y:S02]  /*1390*/  ULOP3.LUT UR6, UR4, 0x60000000, URZ, 0xc0, !UPT ;  /* 0x6000000004067892 */ /* 0x000fe4000f8ec0ff */
[----:B------:R-:W-:Y:S02]  /*13a0*/  USHF.R.U32.HI UR10, URZ, 0x1a, UR65 ;  /* 0x0000001aff0a7899 */ /* 0x000fe40008011641 */
[----:B------:R-:W-:-:S02]  /*13b0*/  USHF.R.U32.HI UR11, URZ, 0x1a, UR63 ;  /* 0x0000001aff0b7899 */ /* 0x000fc4000801163f */
[----:B------:R-:W-:Y:S02]  /*13c0*/  ULOP3.LUT UR4, UR8, 0x60000000, URZ, 0xc0, !UPT ;  /* 0x6000000008047892 */ /* 0x000fe4000f8ec0ff */
[----:B------:R-:W-:Y:S02]  /*13d0*/  ULOP3.LUT UR58, UR7, 0x30, UR58, 0xf8, !UPT ;  /* 0x00000030073a7892 */ /* 0x000fe4000f8ef83a */
[----:B------:R-:W-:Y:S02]  /*13e0*/  ULOP3.LUT UR56, UR56, 0x30, UR9, 0xf8, !UPT ;  /* 0x0000003038387892 */ /* 0x000fe4000f8ef809 */
[----:B------:R-:W-:Y:S02]  /*13f0*/  ULOP3.LUT UR6, UR6, 0x30, UR10, 0xf8, !UPT ;  /* 0x0000003006067892 */ /* 0x000fe4000f8ef80a */
[----:B------:R-:W-:Y:S02]  /*1400*/  ULOP3.LUT UR4, UR4, 0x30, UR11, 0xf8, !UPT ;  /* 0x0000003004047892 */ /* 0x000fe4000f8ef80b */
[----:B------:R-:W-:-:S02]  /*1410*/  ULOP3.LUT UR59, UR58, UR52, URZ, 0xfc, !UPT ;  /* 0x000000343a3b7292 */ /* 0x000fc4000f8efcff */
[----:B------:R-:W-:Y:S02]  /*1420*/  ULOP3.LUT UR57, UR56, UR52, URZ, 0xfc, !UPT ;  /* 0x0000003438397292 */ /* 0x000fe4000f8efcff */
[----:B------:R-:W-:Y:S02]  /*1430*/  ULOP3.LUT UR55, UR6, UR52, URZ, 0xfc, !UPT ;  /* 0x0000003406377292 */ /* 0x000fe4000f8efcff */
[----:B------:R-:W-:Y:S02]  /*1440*/  ULOP3.LUT UR53, UR4, UR52, URZ, 0xfc, !UPT ;  /* 0x0000003404357292 */ /* 0x000fe4000f8efcff */
[----:B------:R-:W-:Y:S02]  /*1450*/  UIADD3 UR76, UPT, UPT, UR49, 0x20, URZ ;  /* 0x00000020314c7890 */ /* 0x000fe4000fffe0ff */
[----:B------:R-:W-:Y:S01]  /*1460*/  USHF.R.S32.HI UR75, URZ, 0x1, UR75 ;  /* 0x00000001ff4b7899 */ /* 0x000fe2000801144b */
[----:B------:R-:W-:Y:S01]  /*1470*/  UMOV UR15, URZ ;  /* 0x000000ff000f7c82 */ /* 0x000fe20008000000 */
[----:B------:R-:W-:Y:S01]  /*1480*/  UMOV UR14, URZ ;  /* 0x000000ff000e7c82 */ /* 0x000fe20008000000 */
[----:B------:R-:W-:Y:S01]  /*1490*/  UMOV UR58, URZ ;  /* 0x000000ff003a7c82 */ /* 0x000fe20008000000 */
[----:B------:R-:W-:Y:S01]  /*14a0*/  UMOV UR56, URZ ;  /* 0x000000ff00387c82 */ /* 0x000fe20008000000 */
[----:B------:R-:W-:Y:S01]  /*14b0*/  UMOV UR54, URZ ;  /* 0x000000ff00367c82 */ /* 0x000fe20008000000 */
[----:B------:R-:W-:-:S06]  /*14c0*/  UMOV UR52, URZ ;  /* 0x000000ff00347c82 */ /* 0x000fcc0008000000 */
.L_x_19:
[----:B------:R-:W-:Y:S01]  /*14d0*/  USHF.L.U32 UR4, UR15, 0x1f, URZ ;  /* 0x0000001f0f047899 */ /* 0x000fe200080006ff */
[----:B------:R-:W-:Y:S01]  /*14e0*/  SHF.L.U32 R2, R3, 0x1f, RZ ;  /* 0x0000001f03027819 */ /* 0x000fe200000006ff */
[----:B----4-:R-:W-:Y:S02]  /*14f0*/  ULEA UR6, UR14, UR49, 0x3 ;  /* 0x000000310e067291 */ /* 0x010fe4000f8e18ff */
[----:B------:R-:W-:Y:S02]  /*1500*/  UIADD3 UR74, UPT, UPT, UR75, UR74, URZ ;  /* 0x0000004a4b4a7290 */ /* 0x000fe4000fffe0ff */
[----:B------:R-:W-:Y:S01]  /*1510*/  MOV R0, UR4 ;  /* 0x0000000400007c02 */ /* 0x000fe20008000f00 */
[----:B------:R-:W-:-:S04]  /*1520*/  UPLOP3.LUT UP2, UPT, UPT, UPT, UPT, 0x40, 0x4 ;  /* 0x000000000004789c */ /* 0x000fc80003f4e870 */
[----:B--23--:R2:W3:Y:S01]  /*1530*/  SYNCS.PHASECHK.TRANS64.TRYWAIT P1, [UR6], R0 ;  /* 0x00000000ff0075a7 */ /* 0x00c4e20008021106 */
[----:B------:R-:W4:Y:S02]  /*1540*/  SYNCS.PHASECHK.TRANS64.TRYWAIT P0, [UR49+0x28], R2 ;  /* 0x00002802ff0075a7 */ /* 0x000f240008001131 */
[----:B--234-:R-:W-:Y:S05]  /*1550*/  @!P0 BRA `(.L_x_15) ;  /* 0x0000002c00708947 */ /* 0x01cfea0003800000 */
.L_x_41:
[----:B------:R-:W-:-:S05]  /*1560*/  UMOV UR4, URZ ;  /* 0x000000ff00047c82 */ /* 0x000fca0008000000 */
.L_x_18:
[----:B-1--4-:R-:W-:Y:S02]  /*1570*/  UIADD3 UR17, UPT, UPT, UR14, 0x1, URZ ;  /* 0x000000010e117890 */ /* 0x012fe4000fffe0ff */
[----:B------:R-:W-:Y:S02]  /*1580*/  UISETP.GT.U32.AND UP0, UPT, UR4, 0xe, UPT ;  /* 0x0000000e0400788c */ /* 0x000fe4000bf04070 */
[----:B------:R-:W-:Y:S02]  /*1590*/  UISETP.NE.AND UP1, UPT, UR17, 0x2, UPT ;  /* 0x000000021100788c */ /* 0x000fe4000bf25270 */
[----:B------:R-:W-:Y:S02]  /*15a0*/  ULEA UR12, UR14, UR70, 0x7 ;  /* 0x000000460e0c7291 */ /* 0x000fe4000f8e38ff */
[----:B------:R-:W-:Y:S01]  /*15b0*/  ULEA UR6, UR14, UR61, 0x8 ;  /* 0x0000003d0e067291 */ /* 0x000fe2000f8e40ff */
[----:B------:R-:W-:Y:S01]  /*15c0*/  PLOP3.LUT P0, PT, PT, PT, UP0, 0x80, 0x8 ;  /* 0x000000000008781c */ /* 0x000fe20003f0f008 */
[----:B------:R-:W-:Y:S02]  /*15d0*/  ULEA UR10, UR14, UR72, 0xb ;  /* 0x000000480e0a7291 */ /* 0x000fe4000f8e58ff */
[----:B------:R-:W-:Y:S02]  /*15e0*/  ULEA UR8, UR14, UR71, 0xa ;  /* 0x000000470e087291 */ /* 0x000fe4000f8e50ff */
[----:B------:R-:W-:Y:S02]  /*15f0*/  ULEA UR34, UR14, UR49, 0x3 ;  /* 0x000000310e227291 */ /* 0x000fe4000f8e18ff */
[----:B------:R-:W-:Y:S02]  /*1600*/  USEL UR14, UR17, URZ, UP1 ;  /* 0x000000ff110e7287 */ /* 0x000fe40008800000 */
[----:B------:R-:W-:Y:S02]  /*1610*/  UIADD3 UR32, UPT, UPT, UR12, 0x20, URZ ;  /* 0x000000200c207890 */ /* 0x000fe4000fffe0ff */
        /* <DEDUP_REMOVED lines=16> */
[----:B------:R-:W-:Y:S01]  /*1720*/  USEL UR36, URZ, 0x1, UP1 ;  /* 0x00000001ff247887 */ /* 0x000fe20008800000 */
[----:B------:R-:W-:Y:S01]  /*1730*/  UMOV UR13, 0x4008 ;  /* 0x00004008000d7882 */ /* 0x000fe20000000000 */
        /* <DEDUP_REMOVED lines=12> */
[----:B---3--:R-:W-:Y:S05]  /*1800*/  @P1 BRA `(.L_x_16) ;  /* 0x0000000000101947 */ /* 0x008fea0003800000 */
[----:B------:R-:W-:Y:S06]  /*1810*/  USHF.L.U32 UR35, UR15, 0x1f, URZ ;  /* 0x0000001f0f237899 */ /* 0x000fec00080006ff */
[----:B--2---:R-:W-:Y:S04]  /*1820*/  MOV R0, UR35 ;  /* 0x0000002300007c02 */ /* 0x004fe80008000f00 */
[----:B------:R-:W1:Y:S02]  /*1830*/  SYNCS.PHASECHK.TRANS64.TRYWAIT P1, [UR34], R0 ;  /* 0x00000000ff0075a7 */ /* 0x000e640008021122 */
[----:B-1----:R-:W-:Y:S05]  /*1840*/  @!P1 BRA `(.L_x_17) ;  /* 0x0000002800d49947 */ /* 0x002fea0003800000 */
.L_x_16:
[----:B------:R-:W-:Y:S01]  /*1850*/  ULOP3.LUT UR15, UR15, UR36, URZ, 0x3c, !UPT ;  /* 0x000000240f0f7292 */ /* 0x000fe2000f8e3cff */
[----:B------:R3:W-:Y:S01]  /*1860*/  UTCCP.T.S.4x32dp128bit tmem[UR5+0x100], gdesc[UR12] ;  /* 0x0001000c050079e7 */ /* 0x0007e20009100000 */
[----:B------:R-:W-:Y:S01]  /*1870*/  UIADD3 UR4, UPT, UPT, UR4, 0x1, URZ ;  /* 0x0000000104047890 */ /* 0x000fe2000fffe0ff */
[----:B------:R4:W-:Y:S01]  /*1880*/  UTCCP.T.S.4x32dp128bit tmem[UR5+0x104], gdesc[UR32] ;  /* 0x00010420050079e7 */ /* 0x0009e20009100000 */
[----:B------:R-:W-:Y:S01]  /*1890*/  @!UP0 USHF.L.U32 UR48, UR15, 0x1f, URZ ;  /* 0x0000001f0f308899 */ /* 0x000fe200080006ff */
[----:B------:R4:W-:Y:S01]  /*18a0*/  UTCCP.T.S.4x32dp128bit tmem[UR5+0x108], gdesc[UR30] ;  /* 0x0001081e050079e7 */ /* 0x0009e20009100000 */
[----:B------:R4:W-:Y:S01]  /*18b0*/  UTCCP.T.S.4x32dp128bit tmem[UR5+0x10c], gdesc[UR28] ;  /* 0x00010c1c050079e7 */ /* 0x0009e20009100000 */
[----:B------:R4:W-:Y:S01]  /*18c0*/  UTCCP.T.S.4x32dp128bit tmem[UR5+0x110], gdesc[UR6] ;  /* 0x00011006050079e7 */ /* 0x0009e20009100000 */
[----:B------:R-:W-:Y:S01]  /*18d0*/  PLOP3.LUT P1, PT, PT, PT, PT, 0x80, 0x8 ;  /* 0x000000000008781c */ /* 0x000fe20003f2f070 */
[----:B------:R4:W-:Y:S01]  /*18e0*/  UTCCP.T.S.4x32dp128bit tmem[UR5+0x114], gdesc[UR26] ;  /* 0x0001141a050079e7 */ /* 0x0009e20009100000 */
[----:B------:R4:W-:Y:S01]  /*18f0*/  UTCCP.T.S.4x32dp128bit tmem[UR5+0x118], gdesc[UR24] ;  /* 0x00011818050079e7 */ /* 0x0009e20009100000 */
[----:B------:R4:W-:Y:S01]  /*1900*/  UTCCP.T.S.4x32dp128bit tmem[UR5+0x11c], gdesc[UR22] ;  /* 0x00011c16050079e7 */ /* 0x0009e20009100000 */
[----:B------:R4:W-:Y:S01]  /*1910*/  UTCCP.T.S.4x32dp128bit tmem[UR5+0x120], gdesc[UR20] ;  /* 0x00012014050079e7 */ /* 0x0009e20009100000 */
[----:B------:R4:W-:Y:S01]  /*1920*/  UTCCP.T.S.4x32dp128bit tmem[UR5+0x124], gdesc[UR18] ;  /* 0x00012412050079e7 */ /* 0x0009e20009100000 */
[----:B------:R-:W-:Y:S01]  /*1930*/  UMOV UR47, 0x4008 ;  /* 0x00004008002f7882 */ /* 0x000fe20000000000 */
[----:B------:R4:W-:Y:S01]  /*1940*/  UTCCP.T.S.4x32dp128bit tmem[UR5+0x128], gdesc[UR16] ;  /* 0x00012810050079e7 */ /* 0x0009e20009100000 */
[----:B------:R4:W-:Y:S01]  /*1950*/  UTCCP.T.S.4x32dp128bit tmem[UR5+0x12c], gdesc[UR46] ;  /* 0x00012c2e050079e7 */ /* 0x0009e20009100000 */
[----:B------:R-:W-:Y:S01]  /*1960*/  UMOV UR45, 0x40004040 ;  /* 0x40004040002d7882 */ /* 0x000fe20000000000 */
[----:B------:R-:W-:Y:S01]  /*1970*/  UMOV UR43, 0x40004040 ;  /* 0x40004040002b7882 */ /* 0x000fe20000000000 */
[----:B------:R4:W-:Y:S01]  /*1980*/  UTCOMMA.4X gdesc[UR8], gdesc[UR10], tmem[UR5], tmem[UR58], idesc[UR59], tmem[UR68], UP2 ;  /* 0x80443a0a080075ea */ /* 0x0009e20009000005 */
[----:B------:R-:W-:Y:S01]  /*1990*/  UMOV UR41, 0x40004040 ;  /* 0x4000404000297882 */ /* 0x000fe20000000000 */
[----:B------:R-:W-:Y:S01]  /*19a0*/  UMOV UR39, 0x40004040 ;  /* 0x4000404000277882 */ /* 0x000fe20000000000 */
[----:B------:R-:W-:Y:S01]  /*19b0*/  UMOV UR36, UR37 ;  /* 0x0000002500247c82 */ /* 0x000fe20008000000 */
[----:B-12---:R-:W-:Y:S01]  /*19c0*/  MOV R0, UR48 ;  /* 0x0000003000007c02 */ /* 0x006fe20008000f00 */
[----:B------:R4:W-:Y:S01]  /*19d0*/  UTCOMMA.4X gdesc[UR42], gdesc[UR44], tmem[UR5], tmem[UR56], idesc[UR57], tmem[UR66], UPT ;  /* 0x8042382c2a0075ea */ /* 0x0009e2000b800005 */
[----:B---3--:R-:W-:Y:S01]  /*19e0*/  @!UP0 ULEA UR12, UR14, UR49, 0x3 ;  /* 0x000000310e0c8291 */ /* 0x008fe2000f8e18ff */
[----:B------:R4:W-:Y:S01]  /*19f0*/  UTCOMMA.4X gdesc[UR38], gdesc[UR40], tmem[UR5], tmem[UR54], idesc[UR55], tmem[UR64], UPT ;  /* 0x80403628260075ea */ /* 0x0009e2000b800005 */
[----:B------:R-:W-:Y:S01]  /*1a00*/  UMOV UR37, 0x40004040 ;  /* 0x4000404000257882 */ /* 0x000fe20000000000 */
[----:B------:R-:W-:Y:S01]  /*1a10*/  UMOV UR34, UR50 ;  /* 0x0000003200227c82 */ /* 0x000fe20008000000 */
[----:B------:R-:W-:Y:S01]  /*1a20*/  UMOV UR35, 0x40004040 ;  /* 0x4000404000237882 */ /* 0x000fe20000000000 */
[----:B------:R-:W-:Y:S01]  /*1a30*/  UISETP.NE.AND UP0, UPT, UR4, 0x10, UPT ;  /* 0x000000100400788c */ /* 0x000fe2000bf05270 */
[----:B------:R4:W-:Y:S01]  /*1a40*/  UTCOMMA.4X gdesc[UR34], gdesc[UR36], tmem[UR5], tmem[UR52], idesc[UR53], tmem[UR62], UPT ;  /* 0x803e3424220075ea */ /* 0x0009e2000b800005 */
[----:B------:R4:W-:Y:S01]  /*1a50*/  UTCBAR.MULTICAST [UR51], URZ, UR73 ;  /* 0x000000ff330073e9 */ /* 0x0009e20008000849 */
[----:B------:R-:W-:Y:S01]  /*1a60*/  UPLOP3.LUT UP2, UPT, UPT, UPT, UPT, 0x80, 0x8 ;  /* 0x000000000008789c */ /* 0x000fe20003f4f070 */
[----:B------:R4:W3:Y:S05]  /*1a70*/  @!P0 SYNCS.PHASECHK.TRANS64.TRYWAIT P1, [UR12], R0 ;  /* 0x00000000ff0085a7 */ /* 0x0008ea000802110c */
[----:B------:R-:W-:Y:S05]  /*1a80*/  BRA.U UP0, `(.L_x_18) ;  /* 0xfffffff900b87547 */ /* 0x000fea000b83ffff */
[----:B------:R2:W-:Y:S01]  /*1a90*/  UTCBAR.MULTICAST [UR76], URZ, UR77 ;  /* 0x000000ff4c0073e9 */ /* 0x0005e2000800084d */
[----:B------:R-:W-:Y:S01]  /*1aa0*/  UISETP.GE.AND UP0, UPT, UR74, 0x100, UPT ;  /* 0x000001004a00788c */ /* 0x000fe2000bf06270 */
[----:B------:R-:W-:-:S08]  /*1ab0*/  LOP3.LUT R3, R3, 0x1, RZ, 0x3c, !PT ;  /* 0x0000000103037812 */ /* 0x000fd000078e3cff */
[----:B------:R-:W-:Y:S05]  /*1ac0*/  BRA.U !UP0, `(.L_x_19) ;  /* 0xfffffff908807547 */ /* 0x000fea000b83ffff */
.L_x_14:
[----:B------:R-:W-:-:S09]  /*1ad0*/  UISETP.NE.AND UP0, UPT, UR60, URZ, UPT ;  /* 0x000000ff3c00728c */ /* 0x000fd2000bf05270 */
[----:B------:R-:W-:Y:S05]  /*1ae0*/  BRA.U UP0, `(.L_x_13) ;  /* 0x0000000100187547 */ /* 0x000fea000b800000 */
[----:B----4-:R-:W4:Y:S01]  /*1af0*/  S2R R0, SR_CgaCtaId ;  /* 0x0000000000007919 */ /* 0x010f220000008800 */
[----:B------:R-:W-:Y:S01]  /*1b00*/  MOV R5, 0x400 ;  /* 0x0000040000057802 */ /* 0x000fe20000000f00 */
[----:B------:R-:W-:-:S03]  /*1b10*/  IMAD.U32 R2, R3, -0x80000000, RZ ;  /* 0x8000000003027824 */ /* 0x000fc600078e00ff */
[----:B----4-:R-:W-:-:S04]  /*1b20*/  LEA R5, R0, R5, 0x18 ;  /* 0x0000000500057211 */ /* 0x010fc800078ec0ff */
[----:B------:R-:W4:Y:S02]  /*1b30*/  SYNCS.PHASECHK.TRANS64.TRYWAIT P0, [R5+URZ+0x28], R2 ;  /* 0x00002802050075a7 */ /* 0x000f2400080011ff */
[----:B----4-:R-:W-:Y:S05]  /*1b40*/  @!P0 BRA `(.L_x_20) ;  /* 0x0000002800348947 */ /* 0x010fea0003800000 */
.L_x_13:
[----:B------:R-:W-:-:S13]  /*1b50*/  ISETP.GT.AND P0, PT, R65, 0x3, PT ;  /* 0x000000034100780c */ /* 0x000fda0003f04270 */
[----:B-12-4-:R-:W-:Y:S05]  /*1b60*/  @P0 EXIT ;  /* 0x000000000000094d */ /* 0x016fea0003800000 */
[----:B------:R-:W-:-:S13]  /*1b70*/  ISETP.NE.AND P0, PT, R65, RZ, PT ;  /* 0x000000ff4100720c */ /* 0x000fda0003f05270 */
[----:B------:R-:W-:Y:S05]  /*1b80*/  @P0 BRA `(.L_x_21) ;  /* 0x0000000000b80947 */ /* 0x000fea0003800000 */
[----:B------:R-:W1:Y:S01]  /*1b90*/  S2UR UR6, SR_CgaCtaId ;  /* 0x00000000000679c3 */ /* 0x000e620000008800 */
[----:B------:R-:W-:Y:S01]  /*1ba0*/  NOP ;  /* 0x0000000000007918 */ /* 0x000fe20000000000 */
[----:B------:R-:W-:Y:S02]  /*1bb0*/  UMOV UR4, 0x40 ;  /* 0x0000004000047882 */ /* 0x000fe40000000000 */
[----:B-1----:R-:W-:-:S09]  /*1bc0*/  ULEA UR4, UR6, UR4, 0x18 ;  /* 0x0000000406047291 */ /* 0x002fd2000f8ec0ff */
[----:B---3--:R-:W1:Y:S01]  /*1bd0*/  LDS.U8 R0, [UR4] ;  /* 0x00000004ff007984 */ /* 0x008e620008000000 */
[----:B------:R-:W-:Y:S02]  /*1be0*/  UMOV UR4, 0x400 ;  /* 0x0000040000047882 */ /* 0x000fe40000000000 */
[----:B------:R-:W-:Y:S01]  /*1bf0*/  ULEA UR5, UR6, UR4, 0x18 ;  /* 0x0000000406057291 */ /* 0x000fe2000f8ec0ff */
[----:B-1----:R-:W-:-:S13]  /*1c00*/  ISETP.NE.AND P0, PT, R0, RZ, PT ;  /* 0x000000ff0000720c */ /* 0x002fda0003f05270 */
[----:B------:R-:W-:Y:S05]  /*1c10*/  @P0 BRA `(.L_x_22) ;  /* 0x00000000007c0947 */ /* 0x000fea0003800000 */
[----:B------:R-:W-:-:S13]  /*1c20*/  ELECT P0, URZ, PT ;  /* 0x0000000000ff782f */ /* 0x000fda0003800000 */
[----:B------:R-:W-:Y:S05]  /*1c30*/  @!P0 BRA `(.L_x_23) ;  /* 0x0000000000848947 */ /* 0x000fea0003800000 */
[----:B------:R-:W-:Y:S01]  /*1c40*/  UMOV UR4, 0x10 ;  /* 0x0000001000047882 */ /* 0x000fe20000000000 */
[----:B------:R-:W-:-:S04]  /*1c50*/  IMAD.MOV.U32 R2, RZ, RZ, 0xffff ;  /* 0x0000ffffff027424 */ /* 0x000fc800078e00ff */
[----:B------:R-:W-:Y:S04]  /*1c60*/  DEPBAR.LE SB1, 0x36 ;  /* 0x00009d800000791a */ /* 0x000fe80000000000 */
[----:B------:R-:W1:Y:S02]  /*1c70*/  UTCATOMSWS.FIND_AND_SET.ALIGN UP0, UR4, UR4 ;  /* 0x00000004000475e3 */ /* 0x000e640008000800 */
[----:B-1----:R-:W-:Y:S01]  /*1c80*/  PLOP3.LUT P0, PT, PT, PT, UP0, 0x80, 0x8 ;  /* 0x000000000008781c */ /* 0x002fe20003f0f008 */
[----:B------:R-:W-:-:S03]  /*1c90*/  IMAD.U32 R5, RZ, RZ, UR4 ;  /* 0x00000004ff057e24 */ /* 0x000fc6000f8e00ff */
[----:B------:R-:W-:-:S04]  /*1ca0*/  SEL R0, RZ, 0xffffffff, !P0 ;  /* 0xffffffffff007807 */ /* 0x000fc80004000000 */
[----:B------:R-:W-:Y:S01]  /*1cb0*/  ISETP.NE.AND P0, PT, R0, RZ, PT ;  /* 0x000000ff0000720c */ /* 0x000fe20003f05270 */
[----:B------:R-:W-:-:S12]  /*1cc0*/  IMAD.MOV.U32 R0, RZ, RZ, 0x1 ;  /* 0x00000001ff007424 */ /* 0x000fd800078e00ff */
[----:B------:R-:W-:Y:S05]  /*1cd0*/  @P0 BRA `(.L_x_24) ;  /* 0x0000000000240947 */ /* 0x000fea0003800000 */
.L_x_25:
[----:B------:R-:W-:Y:S05]  /*1ce0*/  NANOSLEEP 0x64 ;  /* 0x000000640000795d */ /* 0x000fea0003800000 */
[----:B------:R-:W-:-:S05]  /*1cf0*/  UMOV UR4, 0x10 ;  /* 0x0000001000047882 */ /* 0x000fca0000000000 */
[----:B------:R-:W-:Y:S04]  /*1d00*/  DEPBAR.LE SB1, 0x36 ;  /* 0x00009d800000791a */ /* 0x000fe80000000000 */
[----:B------:R-:W1:Y:S02]  /*1d10*/  UTCATOMSWS.FIND_AND_SET.ALIGN UP0, UR4, UR4 ;  /* 0x00000004000475e3 */ /* 0x000e640008000800 */
[----:B-1----:R-:W-:Y:S01]  /*1d20*/  PLOP3.LUT P0, PT, PT, PT, UP0, 0x80, 0x8 ;  /* 0x000000000008781c */ /* 0x002fe20003f0f008 */
[----:B------:R-:W-:-:S03]  /*1d30*/  IMAD.U32 R5, RZ, RZ, UR4 ;  /* 0x00000004ff057e24 */ /* 0x000fc6000f8e00ff */
[----:B------:R-:W-:-:S04]  /*1d40*/  SEL R3, RZ, 0xffffffff, !P0 ;  /* 0xffffffffff037807 */ /* 0x000fc80004000000 */
[----:B------:R-:W-:-:S13]  /*1d50*/  ISETP.NE.AND P0, PT, R3, RZ, PT ;  /* 0x000000ff0300720c */ /* 0x000fda0003f05270 */
[----:B------:R-:W-:Y:S05]  /*1d60*/  @!P0 BRA `(.L_x_25) ;  /* 0xfffffffc00dc8947 */ /* 0x000fea000383ffff */
.L_x_24:
[C---:B------:R-:W-:Y:S01]  /*1d70*/  VIADD R3, R5.reuse, 0x10 ;  /* 0x0000001005037836 */ /* 0x040fe20000000000 */
[----:B------:R-:W-:Y:S01]  /*1d80*/  UMOV UR4, 0x50 ;  /* 0x0000005000047882 */ /* 0x000fe20000000000 */
[----:B------:R-:W-:Y:S01]  /*1d90*/  SHF.L.U32 R2, R2, R5, RZ ;  /* 0x0000000502027219 */ /* 0x000fe200000006ff */
[----:B------:R-:W-:Y:S01]  /*1da0*/  ULEA UR4, UR6, UR4, 0x18 ;  /* 0x0000000406047291 */ /* 0x000fe2000f8ec0ff */
[----:B------:R-:W-:Y:S01]  /*1db0*/  IMAD.SHL.U32 R5, R5, 0x20, RZ ;  /* 0x0000002005057824 */ /* 0x000fe200078e00ff */
[----:B------:R-:W-:-:S04]  /*1dc0*/  SHF.L.U32 R3, R0, R3, RZ ;  /* 0x0000000300037219 */ /* 0x000fc800000006ff */
[----:B------:R-:W-:-:S05]  /*1dd0*/  LOP3.LUT R2, R3, R2, RZ, 0xfc, !PT ;  /* 0x0000000203027212 */ /* 0x000fca00078efcff */
[----:B------:R1:W-:Y:S04]  /*1de0*/  ATOMS.OR RZ, [UR4], R2 ;  /* 0x00000002ffff798c */ /* 0x0003e8000b000004 */
[----:B------:R1:W-:Y:S01]  /*1df0*/  STS [UR5+0x38], R5 ;  /* 0x00003805ff007988 */ /* 0x0003e20008000805 */
[----:B------:R-:W-:Y:S05]  /*1e00*/  BRA `(.L_x_23) ;  /* 0x0000000000107947 */ /* 0x000fea0003800000 */
.L_x_22:
[----:B------:R-:W-:Y:S02]  /*1e10*/  MOV R0, 0xffffffff ;  /* 0xffffffff00007802 */ /* 0x000fe40000000f00 */
[----:B------:R-:W-:-:S03]  /*1e20*/  MOV R2, 0x1e50 ;  /* 0x00001e5000027802 */ /* 0x000fc60000000f00 */
[----:B------:R1:W-:Y:S04]  /*1e30*/  STS [UR5+0x38], R0 ;  /* 0x00003800ff007988 */ /* 0x0003e80008000805 */
[----:B-1----:R-:W-:Y:S05]  /*1e40*/  CALL.REL.NOINC `($__internal_1_$__cuda_sm10x_tcgen05_guardrail_trap_phase_invalid_during_alloc) ;  /* 0x0000002400b47944 */ /* 0x002fea0003c00000 */
.L_x_23:
[----:B------:R-:W-:Y:S05]  /*1e50*/  WARPSYNC.ALL ;  /* 0x0000000000007948 */ /* 0x000fea0003800000 */
[----:B------:R-:W-:Y:S01]  /*1e60*/  NOP ;  /* 0x0000000000007918 */ /* 0x000fe20000000000 */
.L_x_21:
[----:B------:R-:W2:Y:S08]  /*1e70*/  S2UR UR15, SR_CgaCtaId ;  /* 0x00000000000f79c3 */ /* 0x000eb00000008800 */
[----:B------:R-:W-:Y:S06]  /*1e80*/  BAR.SYNC.DEFER_BLOCKING 0x2, 0xa0 ;  /* 0x0082800000007b1d */ /* 0x000fec0000010000 */
[----:B------:R-:W-:-:S02]  /*1e90*/  UMOV UR4, 0x400 ;  /* 0x0000040000047882 */ /* 0x000fc40000000000 */
[----:B------:R-:W4:Y:S01]  /*1ea0*/  S2UR UR21, SR_CTAID.Z ;  /* 0x00000000001579c3 */ /* 0x000f220000002700 */
[----:B--2---:R-:W-:Y:S02]  /*1eb0*/  ULEA UR4, UR15, UR4, 0x18 ;  /* 0x000000040f047291 */ /* 0x004fe4000f8ec0ff */
[----:B----4-:R-:W-:-:S07]  /*1ec0*/  UISETP.GT.U32.AND UP0, UPT, UR21, 0xff, UPT ;  /* 0x000000ff1500788c */ /* 0x010fce000bf04070 */
[----:B------:R-:W2:Y:S02]  /*1ed0*/  LDS R64, [UR4+0x38] ;  /* 0x00003804ff407984 */ /* 0x000ea40008000800 */
[----:B------:R-:W-:Y:S05]  /*1ee0*/  BRA.U UP0, `(.L_x_26) ;  /* 0x0000002100047547 */ /* 0x000fea000b800000 */
[----:B------:R-:W4:Y:S01]  /*1ef0*/  LDCU.64 UR6, c[0x0][0x6c0] ;  /* 0x0000d800ff0677ac */ /* 0x000f220008000a00 */
[----:B------:R-:W5:Y:S01]  /*1f00*/  S2UR UR26, SR_CTAID.X ;  /* 0x00000000001a79c3 */ /* 0x000f620000002500 */
[----:B------:R-:W-:Y:S01]  /*1f10*/  HFMA2 R63, -RZ, RZ, 0, 0 ;  /* 0x00000000ff3f7431 */ /* 0x000fe200000001ff */
[----:B------:R-:W1:Y:S01]  /*1f20*/  LDCU.U8 UR9, c[0x0][0x6c8] ;  /* 0x0000d900ff0977ac */ /* 0x000e620008000000 */
[----:B------:R-:W3:Y:S01]  /*1f30*/  LDCU.U8 UR8, c[0x0][0x6c9] ;  /* 0x0000d920ff0877ac */ /* 0x000ee20008000000 */
[----:B------:R-:W2:Y:S01]  /*1f40*/  LDCU.U8 UR12, c[0x0][0x6d4] ;  /* 0x0000da80ff0c77ac */ /* 0x000ea20008000000 */
[----:B------:R-:W1:Y:S01]  /*1f50*/  LDCU.U8 UR11, c[0x0][0x6d5] ;  /* 0x0000daa0ff0b77ac */ /* 0x000e620008000000 */
[----:B----4-:R-:W-:Y:S01]  /*1f60*/  UIMAD.WIDE.U32 UR4, UR21, UR7, URZ ;  /* 0x00000007150472a5 */ /* 0x010fe2000f8e00ff */
[----:B------:R-:W4:Y:S03]  /*1f70*/  LDCU UR7, c[0x0][0x6d0] ;  /* 0x0000da00ff0777ac */ /* 0x000f260008000800 */
[----:B------:R-:W-:Y:S01]  /*1f80*/  UIADD3 UR4, UPT, UPT, UR21, -UR5, URZ ;  /* 0x8000000515047290 */ /* 0x000fe2000fffe0ff */
[----:B------:R-:W2:Y:S03]  /*1f90*/  LDCU.U8 UR13, c[0x0][0x6e0] ;  /* 0x0000dc00ff0d77ac */ /* 0x000ea60008000000 */
[----:B-1----:R-:W-:Y:S01]  /*1fa0*/  USHF.R.U32.HI UR4, URZ, UR9, UR4 ;  /* 0x00000009ff047299 */ /* 0x002fe20008011604 */
[----:B------:R-:W-:Y:S01]  /*1fb0*/  UMOV UR22, 0x400 ;  /* 0x0000040000167882 */ /* 0x000fe20000000000 */
[----:B-----5:R-:W-:-:S02]  /*1fc0*/  USHF.L.U32 UR26, UR26, 0x7, URZ ;  /* 0x000000071a1a7899 */ /* 0x020fc400080006ff */
[----:B------:R-:W-:Y:S01]  /*1fd0*/  UIADD3 UR4, UPT, UPT, UR5, UR4, URZ ;  /* 0x0000000405047290 */ /* 0x000fe2000fffe0ff */
[----:B------:R-:W1:Y:S03]  /*1fe0*/  LDCU.64 UR28, c[0x0][0x348] ;  /* 0x00006900ff1c77ac */ /* 0x000e660008000a00 */
[----:B---3--:R-:W-:Y:S01]  /*1ff0*/  USHF.R.U32.HI UR4, URZ, UR8, UR4 ;  /* 0x00000008ff047299 */ /* 0x008fe20008011604 */
[----:B------:R-:W3:Y:S03]  /*2000*/  LDCU.64 UR8, c[0x0][0x6d8] ;  /* 0x0000db00ff0877ac */ /* 0x000ee60008000a00 */
[----:B------:R-:W-:Y:S02]  /*2010*/  UIADD3 UR4, UPT, UPT, -UR4, URZ, URZ ;  /* 0x000000ff04047290 */ /* 0x000fe4000fffe1ff */
[----:B------:R-:W-:-:S02]  /*2020*/  ULOP3.LUT UR26, UR26, 0x80, URZ, 0xc0, !UPT ;  /* 0x000000801a1a7892 */ /* 0x000fc4000f8ec0ff */
[----:B------:R-:W-:Y:S01]  /*2030*/  UIMAD UR10, UR6, UR4, UR21 ;  /* 0x00000004060a72a4 */ /* 0x000fe2000f8e0215 */
[----:B------:R-:W-:-:S03]  /*2040*/  UMOV UR23, URZ ;  /* 0x000000ff00177c82 */ /* 0x000fc60008000000 */
[----:B----4-:R-:W-:Y:S01]  /*2050*/  UIMAD.WIDE.U32 UR4, UR10, UR7, URZ ;  /* 0x000000070a0472a5 */ /* 0x010fe2000f8e00ff */
[----:B------:R-:W4:Y:S03]  /*2060*/  LDCU UR7, c[0x0][0x374] ;  /* 0x00006e80ff0777ac */ /* 0x000f260008000800 */
[----:B------:R-:W-:Y:S01]  /*2070*/  UIADD3 UR4, UPT, UPT, UR10, -UR5, URZ ;  /* 0x800000050a047290 */ /* 0x000fe2000fffe0ff */
[----:B------:R-:W4:Y:S03]  /*2080*/  LDCU UR6, c[0x0][0x370] ;  /* 0x00006e00ff0677ac */ /* 0x000f260008000800 */
[----:B--2---:R-:W-:Y:S01]  /*2090*/  USHF.R.U32.HI UR4, URZ, UR12, UR4 ;  /* 0x0000000cff047299 */ /* 0x004fe20008011604 */
[----:B------:R-:W2:Y:S03]  /*20a0*/  LDCU.U8 UR12, c[0x0][0x6e1] ;  /* 0x0000dc20ff0c77ac */ /* 0x000ea60008000000 */
[----:B------:R-:W-:-:S04]  /*20b0*/  UIADD3 UR4, UPT, UPT, UR5, UR4, URZ ;  /* 0x0000000405047290 */ /* 0x000fc8000fffe0ff */
[----:B------:R-:W-:Y:S01]  /*20c0*/  USHF.R.U32.HI UR14, URZ, UR11, UR4 ;  /* 0x0000000bff0e7299 */ /* 0x000fe20008011604 */
[----:B------:R-:W5:Y:S03]  /*20d0*/  S2UR UR11, SR_CgaCtaId ;  /* 0x00000000000b79c3 */ /* 0x000f660000008800 */
[----:B---3--:R-:W-:Y:S01]  /*20e0*/  UIMAD.WIDE.U32 UR4, UR14, UR9, URZ ;  /* 0x000000090e0472a5 */ /* 0x008fe2000f8e00ff */
[----:B------:R-:W3:Y:S03]  /*20f0*/  LDCU UR9, c[0x0][0x378] ;  /* 0x00006f00ff0977ac */ /* 0x000ee60008000800 */
[----:B------:R-:W-:-:S04]  /*2100*/  UIADD3 UR4, UPT, UPT, UR14, -UR5, URZ ;  /* 0x800000050e047290 */ /* 0x000fc8000fffe0ff */
[----:B------:R-:W-:-:S04]  /*2110*/  USHF.R.U32.HI UR4, URZ, UR13, UR4 ;  /* 0x0000000dff047299 */ /* 0x000fc80008011604 */
[----:B------:R-:W-:Y:S02]  /*2120*/  UIADD3 UR4, UPT, UPT, UR5, UR4, URZ ;  /* 0x0000000405047290 */ /* 0x000fe4000fffe0ff */
[----:B----4-:R-:W-:Y:S02]  /*2130*/  UIMAD UR5, UR7, UR6, URZ ;  /* 0x00000006070572a4 */ /* 0x010fe4000f8e02ff */
[----:B--2---:R-:W-:Y:S01]  /*2140*/  USHF.R.U32.HI UR4, URZ, UR12, UR4 ;  /* 0x0000000cff047299 */ /* 0x004fe20008011604 */
[----:B------:R-:W2:Y:S03]  /*2150*/  LDCU UR12, c[0x0][0x6cc] ;  /* 0x0000d980ff0c77ac */ /* 0x000ea60008000800 */
[----:B------:R-:W-:Y:S02]  /*2160*/  UIADD3 UR4, UPT, UPT, -UR4, URZ, URZ ;  /* 0x000000ff04047290 */ /* 0x000fe4000fffe1ff */
[----:B---3--:R-:W-:-:S02]  /*2170*/  UIMAD UR5, UR5, UR9, URZ ;  /* 0x00000009050572a4 */ /* 0x008fc4000f8e02ff */
[----:B------:R-:W-:Y:S02]  /*2180*/  UIMAD UR4, UR8, UR4, UR14 ;  /* 0x00000004080472a4 */ /* 0x000fe4000f8e020e */
[----:B-----5:R-:W-:Y:S02]  /*2190*/  ULEA UR22, UR11, UR22, 0x18 ;  /* 0x000000160b167291 */ /* 0x020fe4000f8ec0ff */
[----:B------:R-:W-:Y:S02]  /*21a0*/  ULEA.HI UR5, UR5, UR5, URZ, 0x1 ;  /* 0x0000000505057291 */ /* 0x000fe4000f8f08ff */
[----:B------:R-:W-:Y:S02]  /*21b0*/  UIADD3 UR14, UPT, UPT, -UR14, URZ, URZ ;  /* 0x000000ff0e0e7290 */ /* 0x000fe4000fffe1ff */
[----:B------:R-:W-:Y:S02]  /*21c0*/  UIADD3 UR25, UPT, UPT, UR22, 0x8400, URZ ;  /* 0x0000840016197890 */ /* 0x000fe4000fffe0ff */
[----:B------:R-:W-:-:S02]  /*21d0*/  USHF.R.S32.HI UR24, URZ, 0x1, UR5 ;  /* 0x00000001ff187899 */ /* 0x000fc40008011405 */
[----:B-12---:R-:W-:-:S12]  /*21e0*/  UIMAD UR14, UR12, UR14, UR10 ;  /* 0x0000000e0c0e72a4 */ /* 0x006fd8000f8e020a */
.L_x_31:
[----:B------:R-:W-:Y:S01]  /*21f0*/  IMAD.U32 R6, R63, -0x80000000, RZ ;  /* 0x800000003f067824 */ /* 0x000fe200078e00ff */
[----:B------:R-:W1:Y:S01]  /*2200*/  S2R R5, SR_TID.X ;  /* 0x0000000000057919 */ /* 0x000e620000002100 */
[----:B------:R-:W-:Y:S02]  /*2210*/  USHF.L.U32 UR7, UR23, 0x3, URZ ;  /* 0x0000000317077899 */ /* 0x000fe400080006ff */
[----:B------:R-:W2:Y:S01]  /*2220*/  SYNCS.PHASECHK.TRANS64.TRYWAIT P0, [UR22+0x20], R6 ;  /* 0x00002006ff0075a7 */ /* 0x000ea20008001116 */
[----:B-1----:R-:W-:-:S05]  /*2230*/  LEA R61, R5, UR22, 0x7 ;  /* 0x00000016053d7c11 */ /* 0x002fca000f8e38ff */
[----:B------:R-:W-:-:S05]  /*2240*/  VIADD R3, R61, 0x8430 ;  /* 0x000084303d037836 */ /* 0x000fca0000000000 */
[----:B------:R-:W-:Y:S01]  /*2250*/  SHF.R.U32.HI R60, RZ, 0x3, R3 ;  /* 0x00000003ff3c7819 */ /* 0x000fe20000011603 */
[----:B--2---:R-:W-:Y:S06]  /*2260*/  @!P0 BRA `(.L_x_27) ;  /* 0x0000002000848947 */ /* 0x004fec0003800000 */
.L_x_45:
[----:B------:R-:W2:Y:S01]  /*2270*/  S2UR UR15, SR_CgaCtaId ;  /* 0x00000000000f79c3 */ /* 0x000ea20000008800 */
[----:B-1----:R-:W-:Y:S01]  /*2280*/  VIADD R0, R61, 0x8420 ;  /* 0x000084203d007836 */ /* 0x002fe20000000000 */
[----:B------:R-:W-:Y:S01]  /*2290*/  LOP3.LUT R60, R3, 0x70, R60, 0x78, !PT ;  /* 0x00000070033c7812 */ /* 0x000fe200078e783c */
[----:B------:R-:W-:Y:S01]  /*22a0*/  VIADD R7, R61, 0x8410 ;  /* 0x000084103d077836 */ /* 0x000fe20000000000 */
[----:B------:R-:W-:Y:S01]  /*22b0*/  UIADD3 UR18, UP1, UPT, UR28, 0x2c0, URZ ;  /* 0x000002c01c127890 */ /* 0x000fe2000ff3e0ff */
[----:B------:R-:W-:Y:S01]  /*22c0*/  IMAD.U32 R5, R5, 0x10000, RZ ;  /* 0x0001000005057824 */ /* 0x000fe200078e00ff */
[----:B------:R-:W-:Y:S01]  /*22d0*/  SHF.R.U32.HI R3, RZ, 0x3, R0 ;  /* 0x00000003ff037819 */ /* 0x000fe20000011600 */
[----:B------:R-:W-:Y:S01]  /*22e0*/  VIADD R61, R61, 0x8400 ;  /* 0x000084003d3d7836 */ /* 0x000fe20000000000 */
[----:B------:R-:W-:Y:S01]  /*22f0*/  SHF.R.U32.HI R2, RZ, 0x3, R7 ;  /* 0x00000003ff027819 */ /* 0x000fe20000011607 */
[----:B------:R-:W-:Y:S01]  /*2300*/  UIADD3 UR16, UP0, UPT, UR28, 0x240, URZ ;  /* 0x000002401c107890 */ /* 0x000fe2000ff1e0ff */
[----:B------:R-:W-:Y:S01]  /*2310*/  LOP3.LUT R3, R0, 0x70, R3, 0x78, !PT ;  /* 0x0000007000037812 */ /* 0x000fe200078e7803 */
[----:B------:R-:W1:Y:S01]  /*2320*/  LDCU UR5, c[0x0][0x6e4] ;  /* 0x0000dc80ff0577ac */ /* 0x000e620008000800 */
[----:B------:R-:W-:-:S02]  /*2330*/  LOP3.LUT R5, R5, 0xe00000, RZ, 0xc0, !PT ;  /* 0x00e0000005057812 */ /* 0x000fc400078ec0ff */
[----:B------:R-:W-:Y:S01]  /*2340*/  SHF.R.U32.HI R0, RZ, 0x3, R61 ;  /* 0x00000003ff007819 */ /* 0x000fe2000001163d */
[----:B------:R-:W-:Y:S01]  /*2350*/  ULEA UR14, UR14, UR26, 0x8 ;  /* 0x0000001a0e0e7291 */ /* 0x000fe2000f8e40ff */
[----:B------:R-:W-:Y:S01]  /*2360*/  ISETP.NE.AND P0, PT, R65, RZ, PT ;  /* 0x000000ff4100720c */ /* 0x000fe20003f05270 */
[----:B------:R-:W-:Y:S01]  /*2370*/  IMAD.IADD R62, R64, 0x1, R5 ;  /* 0x00000001403e7824 */ /* 0x000fe200078e0205 */
[----:B------:R-:W-:Y:S01]  /*2380*/  LOP3.LUT R2, R7, 0x70, R2, 0x78, !PT ;  /* 0x0000007007027812 */ /* 0x000fe200078e7802 */
[----:B------:R-:W-:Y:S01]  /*2390*/  USHF.L.U32 UR9, UR4, 0x7, URZ ;  /* 0x0000000704097899 */ /* 0x000fe200080006ff */
[----:B------:R-:W-:Y:S01]  /*23a0*/  LOP3.LUT R0, R61, 0x70, R0, 0x78, !PT ;  /* 0x000000703d007812 */ /* 0x000fe200078e7800 */
[----:B------:R-:W-:Y:S02]  /*23b0*/  USHF.L.U32 UR13, UR4, 0x8, URZ ;  /* 0x00000008040d7899 */ /* 0x000fe400080006ff */
[----:B------:R-:W-:Y:S02]  /*23c0*/  UIADD3.X UR19, UPT, UPT, URZ, UR29, URZ, UP1, !UPT ;  /* 0x0000001dff137290 */ /* 0x000fe40008ffe4ff */
[----:B------:R-:W-:Y:S01]  /*23d0*/  UIADD3.X UR17, UPT, UPT, URZ, UR29, URZ, UP0, !UPT ;  /* 0x0000001dff117290 */ /* 0x000fe200087fe4ff */
[----:B------:R-:W-:Y:S01]  /*23e0*/  UMOV UR11, URZ ;  /* 0x000000ff000b7c82 */ /* 0x000fe20008000000 */
[----:B------:R-:W-:Y:S01]  /*23f0*/  UMOV UR20, 0x400 ;  /* 0x0000040000147882 */ /* 0x000fe20000000000 */
[----:B--2---:R-:W-:-:S09]  /*2400*/  UMOV UR12, UR25 ;  /* 0x00000019000c7c82 */ /* 0x004fd20008000000 */
.L_x_30:
[C---:B------:R-:W-:Y:S02]  /*2410*/  R2UR UR4, R62.reuse ;  /* 0x000000003e0472ca */ /* 0x040fe400000e0000 */
[----:B------:R-:W-:-:S11]  /*2420*/  R2UR UR6, R62 ;  /* 0x000000003e0672ca */ /* 0x000fd600000e0000 */
[----:B-1----:R-:W2:Y:S01]  /*2430*/  LDTM.x32 R28, tmem[UR4] ;  /* 0x00000004001c79ee */ /* 0x002ea200082c0000 */
[----:B------:R-:W-:-:S04]  /*2440*/  USHF.R.S32.HI UR4, URZ, 0x1f, UR7 ;  /* 0x0000001fff047899 */ /* 0x000fc80008011407 */
[----:B------:R-:W-:-:S04]  /*2450*/  ULEA.HI UR4, UR4, UR7, URZ, 0x2 ;  /* 0x0000000704047291 */ /* 0x000fc8000f8f10ff */
[----:B------:R-:W-:-:S04]  /*2460*/  ULOP3.LUT UR4, UR4, 0xfffffffc, URZ, 0xc0, !UPT ;  /* 0xfffffffc04047892 */ /* 0x000fc8000f8ec0ff */
[----:B------:R-:W-:-:S06]  /*2470*/  UIADD3 UR4, UPT, UPT, -UR4, UR7, URZ ;  /* 0x0000000704047290 */ /* 0x000fcc000fffe1ff */
[----:B------:R-:W-:-:S04]  /*2480*/  MOV R81, UR4 ;  /* 0x0000000400517c02 */ /* 0x000fc80008000f00 */
[----:B------:R-:W-:Y:S01]  /*2490*/  LEA R87, R81, R0, 0xe ;  /* 0x0000000051577211 */ /* 0x000fe200078e70ff */
[----:B-12---:R-:W-:Y:S01]  /*24a0*/  FMUL R66, R29, UR5 ;  /* 0x000000051d427c20 */ /* 0x006fe20008400000 */
[----:B------:R-:W-:Y:S01]  /*24b0*/  FMUL R67, R28, UR5 ;  /* 0x000000051c437c20 */ /* 0x000fe20008400000 */
[----:B------:R-:W-:Y:S01]  /*24c0*/  FMUL R68, R31, UR5 ;  /* 0x000000051f447c20 */ /* 0x000fe20008400000 */
[----:B------:R-:W-:Y:S01]  /*24d0*/  FMUL R69, R30, UR5 ;  /* 0x000000051e457c20 */ /* 0x000fe20008400000 */
[----:B------:R-:W-:Y:S01]  /*24e0*/  FMUL R70, R33, UR5 ;  /* 0x0000000521467c20 */ /* 0x000fe20008400000 */
[----:B------:R-:W-:Y:S01]  /*24f0*/  FMUL R71, R32, UR5 ;  /* 0x0000000520477c20 */ /* 0x000fe20008400000 */
[----:B------:R-:W-:Y:S01]  /*2500*/  FMUL R72, R35, UR5 ;  /* 0x0000000523487c20 */ /* 0x000fe20008400000 */
[----:B------:R-:W-:Y:S01]  /*2510*/  FMUL R73, R34, UR5 ;  /* 0x0000000522497c20 */ /* 0x000fe20008400000 */
[----:B------:R-:W-:Y:S01]  /*2520*/  FMUL R74, R37, UR5 ;  /* 0x00000005254a7c20 */ /* 0x000fe20008400000 */
[----:B------:R-:W1:Y:S01]  /*2530*/  LDTM.x32 R4, tmem[UR6+0x20] ;  /* 0x00002006000479ee */ /* 0x000e6200082c0000 */
[----:B------:R-:W-:Y:S01]  /*2540*/  FMUL R75, R36, UR5 ;  /* 0x00000005244b7c20 */ /* 0x000fe20008400000 */
[----:B------:R-:W-:Y:S01]  /*2550*/  FMUL R76, R39, UR5 ;  /* 0x00000005274c7c20 */ /* 0x000fe20008400000 */
[----:B------:R-:W-:Y:S01]  /*2560*/  FMUL R77, R38, UR5 ;  /* 0x00000005264d7c20 */ /* 0x000fe20008400000 */
[----:B------:R-:W-:Y:S01]  /*2570*/  FMUL R78, R41, UR5 ;  /* 0x00000005294e7c20 */ /* 0x000fe20008400000 */
[----:B------:R-:W-:Y:S01]  /*2580*/  FMUL R79, R40, UR5 ;  /* 0x00000005284f7c20 */ /* 0x000fe20008400000 */
[----:B------:R-:W-:Y:S01]  /*2590*/  FMUL R80, R43, UR5 ;  /* 0x000000052b507c20 */ /* 0x000fe20008400000 */
[----:B------:R-:W-:Y:S01]  /*25a0*/  FMUL R83, R42, UR5 ;  /* 0x000000052a537c20 */ /* 0x000fe20008400000 */
[----:B------:R-:W-:Y:S01]  /*25b0*/  F2FP.BF16.F32.PACK_AB R39, R72, R73 ;  /* 0x000000494827723e */ /* 0x000fe200000010ff */
        /* <DEDUP_REMOVED lines=10> */
[----:B------:R-:W-:Y:S01]  /*2660*/  STS.128 [R87], R36 ;  /* 0x0000002457007388 */ /* 0x000fe20000000c00 */
[----:B------:R-:W-:Y:S01]  /*2670*/  F2FP.BF16.F32.PACK_AB R41, R76, R77 ;  /* 0x0000004d4c29723e */ /* 0x000fe200000010ff */
[----:B------:R-:W-:Y:S01]  /*2680*/  FMUL R48, R48, UR5 ;  /* 0x0000000530307c20 */ /* 0x000fe20008400000 */
[----:B------:R-:W-:Y:S01]  /*2690*/  F2FP.BF16.F32.PACK_AB R40, R74, R75 ;  /* 0x0000004b4a28723e */ /* 0x000fe200000010ff */
[----:B------:R-:W-:Y:S01]  /*26a0*/  FMUL R51, R51, UR5 ;  /* 0x0000000533337c20 */ /* 0x000fe20008400000 */
[----:B------:R-:W-:Y:S01]  /*26b0*/  LEA R86, R81, R2, 0xe ;  /* 0x0000000251567211 */ /* 0x000fe200078e70ff */
[----:B-1----:R-:W-:Y:S01]  /*26c0*/  FMUL R82, R4, UR5 ;  /* 0x0000000504527c20 */ /* 0x002fe20008400000 */
[----:B------:R-:W-:Y:S01]  /*26d0*/  FMUL R85, R5, UR5 ;  /* 0x0000000505557c20 */ /* 0x000fe20008400000 */
[----:B------:R-:W-:Y:S01]  /*26e0*/  FMUL R50, R50, UR5 ;  /* 0x0000000532327c20 */ /* 0x000fe20008400000 */
[----:B------:R-:W-:Y:S01]  /*26f0*/  FMUL R53, R53, UR5 ;  /* 0x0000000535357c20 */ /* 0x000fe20008400000 */
[----:B------:R1:W-:Y:S01]  /*2700*/  STS.128 [R86], R40 ;  /* 0x0000002856007388 */ /* 0x0003e20000000c00 */
[----:B------:R-:W-:Y:S01]  /*2710*/  FMUL R84, R82, -1.4426950216293334961 ;  /* 0xbfb8aa3b52547820 */ /* 0x000fe20000400000 */
[----:B------:R-:W-:Y:S01]  /*2720*/  FMUL R4, R85, -1.4426950216293334961 ;  /* 0xbfb8aa3b55047820 */ /* 0x000fe20000400000 */
[----:B------:R-:W-:Y:S01]  /*2730*/  F2FP.BF16.F32.PACK_AB R5, R47, R46 ;  /* 0x0000002e2f05723e */ /* 0x000fe200000010ff */
[----:B------:R-:W-:Y:S01]  /*2740*/  FMUL R9, R9, UR5 ;  /* 0x0000000509097c20 */ /* 0x000fe20008400000 */
[C---:B------:R-:W-:Y:S01]  /*2750*/  LEA R91, R81.reuse, R3, 0xe ;  /* 0x00000003515b7211 */ /* 0x040fe200078e70ff */
[----:B------:R-:W-:Y:S01]  /*2760*/  FMUL R8, R8, UR5 ;  /* 0x0000000508087c20 */ /* 0x000fe20008400000 */
[----:B------:R-:W-:Y:S01]  /*2770*/  MUFU.EX2 R84, R84 ;  /* 0x0000005400547308 */ /* 0x000fe20000000800 */
[----:B------:R-:W-:Y:S01]  /*2780*/  LEA R89, R81, R60, 0xe ;  /* 0x0000003c51597211 */ /* 0x000fe200078e70ff */
[----:B------:R-:W-:Y:S01]  /*2790*/  FMUL R90, R9, -1.4426950216293334961 ;  /* 0xbfb8aa3b095a7820 */ /* 0x000fe20000400000 */
        /* <DEDUP_REMOVED lines=14> */
[----:B------:R-:W-:Y:S01]  /*2880*/  ULEA UR6, UR15, UR20, 0x18 ;  /* 0x000000140f067291 */ /* 0x000fe2000f8ec0ff */
[----:B------:R-:W-:Y:S01]  /*2890*/  FMUL R31, R31, UR5 ;  /* 0x000000051f1f7c20 */ /* 0x000fe20008400000 */
[----:B------:R-:W-:Y:S01]  /*28a0*/  FMUL R35, R35, UR5 ;  /* 0x0000000523237c20 */ /* 0x000fe20008400000 */
[----:B-1----:R-:W-:Y:S01]  /*28b0*/  FMUL R43, R54, UR5 ;  /* 0x00000005362b7c20 */ /* 0x002fe20008400000 */
[----:B------:R-:W-:Y:S01]  /*28c0*/  FMUL R40, R6, UR5 ;  /* 0x0000000506287c20 */ /* 0x000fe20008400000 */
[----:B------:R-:W-:Y:S01]  /*28d0*/  FMUL R54, R59, UR5 ;  /* 0x000000053b367c20 */ /* 0x000fe20008400000 */
[----:B------:R-:W-:Y:S01]  /*28e0*/  FMUL R59, R7, UR5 ;  /* 0x00000005073b7c20 */ /* 0x000fe20008400000 */
[----:B------:R1:W2:Y:S01]  /*28f0*/  MUFU.EX2 R41, R4 ;  /* 0x0000000400297308 */ /* 0x0002a20000000800 */
[----:B------:R-:W-:Y:S01]  /*2900*/  FMUL R88, R40, -1.4426950216293334961 ;  /* 0xbfb8aa3b28587820 */ /* 0x000fe20000400000 */
[----:B------:R-:W-:Y:S01]  /*2910*/  FMUL R86, R52, UR5 ;  /* 0x0000000534567c20 */ /* 0x000fe20008400000 */
[----:B------:R-:W-:Y:S01]  /*2920*/  FMUL R87, R59, -1.4426950216293334961 ;  /* 0xbfb8aa3b3b577820 */ /* 0x000fe20000400000 */
[----:B------:R-:W-:Y:S01]  /*2930*/  FMUL R42, R55, UR5 ;  /* 0x00000005372a7c20 */ /* 0x000fe20008400000 */
[----:B------:R-:W-:Y:S01]  /*2940*/  FMUL R52, R57, UR5 ;  /* 0x0000000539347c20 */ /* 0x000fe20008400000 */
[----:B------:R-:W-:Y:S01]  /*2950*/  FMUL R55, R58, UR5 ;  /* 0x000000053a377c20 */ /* 0x000fe20008400000 */
[----:B------:R-:W-:Y:S01]  /*2960*/  FMUL R57, R56, UR5 ;  /* 0x0000000538397c20 */ /* 0x000fe20008400000 */
[----:B------:R-:W-:Y:S01]  /*2970*/  MUFU.EX2 R88, R88 ;  /* 0x0000005800587308 */ /* 0x000fe20000000800 */
[----:B------:R-:W-:Y:S01]  /*2980*/  F2FP.BF16.F32.PACK_AB R7, R51, R50 ;  /* 0x000000323307723e */ /* 0x000fe200000010ff */
[----:B------:R-:W-:Y:S01]  /*2990*/  FMUL R56, R8, -1.4426950216293334961 ;  /* 0xbfb8aa3b08387820 */ /* 0x000fe20000400000 */
[----:B------:R-:W-:Y:S01]  /*29a0*/  F2FP.BF16.F32.PACK_AB R6, R49, R48 ;  /* 0x000000303106723e */ /* 0x000fe200000010ff */
[----:B------:R-:W-:Y:S01]  /*29b0*/  FMUL R58, R12, -1.4426950216293334961 ;  /* 0xbfb8aa3b0c3a7820 */ /* 0x000fe20000400000 */
[----:B------:R-:W-:-:S02]  /*29c0*/  F2FP.BF16.F32.PACK_AB R39, R54, R55 ;  /* 0x000000373627723e */ /* 0x000fc400000010ff */
[----:B------:R-:W-:Y:S01]  /*29d0*/  F2FP.BF16.F32.PACK_AB R38, R52, R57 ;  /* 0x000000393426723e */ /* 0x000fe200000010ff */
[----:B------:R-:W-:Y:S01]  /*29e0*/  MUFU.EX2 R87, R87 ;  /* 0x0000005700577308 */ /* 0x000fe20000000800 */
[----:B-1----:R-:W-:Y:S01]  /*29f0*/  F2FP.BF16.F32.PACK_AB R4, R45, R44 ;  /* 0x0000002c2d04723e */ /* 0x002fe200000010ff */
[----:B--2---:R-:W-:Y:S01]  /*2a00*/  FADD R92, R41, 1 ;  /* 0x3f800000295c7421 */ /* 0x004fe20000000000 */
[----:B------:R-:W-:Y:S01]  /*2a10*/  F2FP.BF16.F32.PACK_AB R37, R42, R43 ;  /* 0x0000002b2a25723e */ /* 0x000fe200000010ff */
[----:B------:R-:W-:Y:S01]  /*2a20*/  FMUL R41, R19, UR5 ;  /* 0x0000000513297c20 */ /* 0x000fe20008400000 */
[----:B------:R-:W-:Y:S01]  /*2a30*/  F2FP.BF16.F32.PACK_AB R36, R53, R86 ;  /* 0x000000563524723e */ /* 0x000fe200000010ff */
[----:B------:R1:W-:Y:S01]  /*2a40*/  STS.128 [R91], R4 ;  /* 0x000000045b007388 */ /* 0x0003e20000000c00 */
[----:B------:R-:W-:Y:S01]  /*2a50*/  FMUL R19, R21, UR5 ;  /* 0x0000000515137c20 */ /* 0x000fe20008400000 */
[----:B------:R-:W-:Y:S02]  /*2a60*/  MUFU.RCP R92, R92 ;  /* 0x0000005c005c7308 */ /* 0x000fe40000001000 */
[----:B------:R2:W-:Y:S06]  /*2a70*/  STS.128 [R89], R36 ;  /* 0x0000002459007388 */ /* 0x0005ec0000000c00 */
[----:B------:R-:W3:Y:S08]  /*2a80*/  MUFU.EX2 R56, R56 ;  /* 0x0000003800387308 */ /* 0x000ef00000000800 */
[----:B------:R-:W4:Y:S01]  /*2a90*/  MUFU.EX2 R58, R58 ;  /* 0x0000003a003a7308 */ /* 0x000f220000000800 */
[----:B---3--:R-:W-:Y:S01]  /*2aa0*/  FADD R56, R56, 1 ;  /* 0x3f80000038387421 */ /* 0x008fe20000000000 */
[----:B-1----:R-:W-:Y:S01]  /*2ab0*/  FADD R91, R88, 1 ;  /* 0x3f800000585b7421 */ /* 0x002fe20000000000 */
[----:B------:R-:W-:-:S05]  /*2ac0*/  FADD R88, R87, 1 ;  /* 0x3f80000057587421 */ /* 0x000fca0000000000 */
[----:B------:R1:W-:Y:S01]  /*2ad0*/  MUFU.EX2 R4, R90 ;  /* 0x0000005a00047308 */ /* 0x0003e20000000800 */
[----:B------:R-:W-:Y:S01]  /*2ae0*/  FMUL R6, R10, -1.4426950216293334961 ;  /* 0xbfb8aa3b0a067820 */ /* 0x000fe20000400000 */
[----:B--2---:R-:W-:Y:S01]  /*2af0*/  FADD R37, R84, 1 ;  /* 0x3f80000054257421 */ /* 0x004fe20000000000 */
[----:B------:R-:W-:Y:S01]  /*2b00*/  FMUL R7, R11, UR5 ;  /* 0x000000050b077c20 */ /* 0x000fe20008400000 */
[----:B------:R-:W-:Y:S01]  /*2b10*/  FMUL R11, R13, -1.4426950216293334961 ;  /* 0xbfb8aa3b0d0b7820 */ /* 0x000fe20000400000 */
[----:B------:R-:W-:Y:S01]  /*2b20*/  FMUL R38, R14, -1.4426950216293334961 ;  /* 0xbfb8aa3b0e267820 */ /* 0x000fe20000400000 */
[----:B------:R-:W-:Y:S01]  /*2b30*/  FMUL R39, R15, -1.4426950216293334961 ;  /* 0xbfb8aa3b0f277820 */ /* 0x000fe20000400000 */
[----:B------:R-:W-:Y:S01]  /*2b40*/  FMUL R5, R7, -1.4426950216293334961 ;  /* 0xbfb8aa3b07057820 */ /* 0x000fe20000400000 */
[----:B------:R-:W2:Y:S01]  /*2b50*/  MUFU.RCP R88, R88 ;  /* 0x0000005800587308 */ /* 0x000ea20000001000 */
[----:B----4-:R-:W-:Y:S01]  /*2b60*/  FADD R58, R58, 1 ;  /* 0x3f8000003a3a7421 */ /* 0x010fe20000000000 */
[----:B------:R-:W-:Y:S01]  /*2b70*/  FMUL R89, R17, -1.4426950216293334961 ;  /* 0xbfb8aa3b11597820 */ /* 0x000fe20000400000 */
[----:B------:R-:W-:Y:S01]  /*2b80*/  FMUL R84, R18, -1.4426950216293334961 ;  /* 0xbfb8aa3b12547820 */ /* 0x000fe20000400000 */
[----:B------:R-:W-:-:S04]  /*2b90*/  FMUL R87, R20, -1.4426950216293334961 ;  /* 0xbfb8aa3b14577820 */ /* 0x000fc80000400000 */
[----:B------:R-:W3:Y:S01]  /*2ba0*/  MUFU.RCP R37, R37 ;  /* 0x0000002500257308 */ /* 0x000ee20000001000 */
[----:B-1----:R-:W-:-:S07]  /*2bb0*/  FMUL R90, R16, -1.4426950216293334961 ;  /* 0xbfb8aa3b105a7820 */ /* 0x002fce0000400000 */
[----:B------:R-:W1:Y:S01]  /*2bc0*/  MUFU.RCP R91, R91 ;  /* 0x0000005b005b7308 */ /* 0x000e620000001000 */
[----:B--2---:R-:W-:Y:S01]  /*2bd0*/  FMUL R21, R59, R88 ;  /* 0x000000583b157220 */ /* 0x004fe20000400000 */
[----:B------:R-:W-:-:S03]  /*2be0*/  FADD R88, R4, 1 ;  /* 0x3f80000004587421 */ /* 0x000fc60000000000 */
[----:B------:R-:W-:Y:S01]  /*2bf0*/  FMUL R68, R68, R21 ;  /* 0x0000001544447220 */ /* 0x000fe20000400000 */
[----:B------:R-:W-:Y:S02]  /*2c00*/  FMUL R21, R22, UR5 ;  /* 0x0000000516157c20 */ /* 0x000fe40008400000 */
[----:B------:R-:W2:Y:S01]  /*2c10*/  MUFU.EX2 R6, R6 ;  /* 0x0000000600067308 */ /* 0x000ea20000000800 */
[----:B---3--:R-:W-:Y:S01]  /*2c20*/  FMUL R36, R82, R37 ;  /* 0x0000002552247220 */ /* 0x008fe20000400000 */
[----:B------:R-:W-:Y:S01]  /*2c30*/  FMUL R37, R85, R92 ;  /* 0x0000005c55257220 */ /* 0x000fe20000400000 */
[----:B------:R-:W-:Y:S02]  /*2c40*/  FMUL R4, R21, -1.4426950216293334961 ;  /* 0xbfb8aa3b15047820 */ /* 0x000fe40000400000 */
[----:B------:R-:W-:Y:S01]  /*2c50*/  FMUL R36, R67, R36 ;  /* 0x0000002443247220 */ /* 0x000fe20000400000 */
[----:B------:R-:W-:Y:S01]  /*2c60*/  FMUL R37, R66, R37 ;  /* 0x0000002542257220 */ /* 0x000fe20000400000 */
[----:B------:R-:W-:Y:S01]  /*2c70*/  FMUL R67, R41, -1.4426950216293334961 ;  /* 0xbfb8aa3b29437820 */ /* 0x000fe20000400000 */
[----:B------:R-:W3:Y:S01]  /*2c80*/  MUFU.RCP R88, R88 ;  /* 0x0000005800587308 */ /* 0x000ee20000001000 */
[----:B-1----:R-:W-:-:S04]  /*2c90*/  FMUL R66, R40, R91 ;  /* 0x0000005b28427220 */ /* 0x002fc80000400000 */
[----:B------:R-:W-:Y:S01]  /*2ca0*/  FMUL R69, R69, R66 ;  /* 0x0000004245457220 */ /* 0x000fe20000400000 */
[----:B------:R-:W-:Y:S02]  /*2cb0*/  FMUL R66, R19, -1.4426950216293334961 ;  /* 0xbfb8aa3b13427820 */ /* 0x000fe40000400000 */
[----:B------:R-:W1:Y:S01]  /*2cc0*/  MUFU.RCP R91, R56 ;  /* 0x00000038005b7308 */ /* 0x000e620000001000 */
[----:B--2---:R-:W-:-:S07]  /*2cd0*/  FADD R92, R6, 1 ;  /* 0x3f800000065c7421 */ /* 0x004fce0000000000 */
[----:B------:R-:W2:Y:S01]  /*2ce0*/  MUFU.EX2 R5, R5 ;  /* 0x0000000500057308 */ /* 0x000ea20000000800 */
[----:B---3--:R-:W-:-:S04]  /*2cf0*/  FMUL R93, R9, R88 ;  /* 0x00000058095d7220 */ /* 0x008fc80000400000 */
[----:B------:R-:W-:-:S03]  /*2d00*/  FMUL R70, R70, R93 ;  /* 0x0000005d46467220 */ /* 0x000fc60000400000 */
[----:B------:R-:W-:Y:S01]  /*2d10*/  MUFU.EX2 R11, R11 ;  /* 0x0000000b000b7308 */ /* 0x000fe20000000800 */
[----:B-1----:R-:W-:Y:S01]  /*2d20*/  FMUL R22, R8, R91 ;  /* 0x0000005b08167220 */ /* 0x002fe20000400000 */
[----:B------:R-:W-:-:S03]  /*2d30*/  FMUL R56, R23, UR5 ;  /* 0x0000000517387c20 */ /* 0x000fc60008400000 */
[----:B------:R-:W-:Y:S01]  /*2d40*/  FMUL R71, R71, R22 ;  /* 0x0000001647477220 */ /* 0x000fe20000400000 */
[----:B------:R-:W-:Y:S01]  /*2d50*/  FMUL R22, R24, UR5 ;  /* 0x0000000518167c20 */ /* 0x000fe20008400000 */
[----:B------:R-:W-:Y:S01]  /*2d60*/  FMUL R23, R56, -1.4426950216293334961 ;  /* 0xbfb8aa3b38177820 */ /* 0x000fe20000400000 */
[----:B------:R-:W1:Y:S01]  /*2d70*/  MUFU.RCP R91, R92 ;  /* 0x0000005c005b7308 */ /* 0x000e620000001000 */
[----:B--2---:R-:W-:Y:S01]  /*2d80*/  FADD R93, R5, 1 ;  /* 0x3f800000055d7421 */ /* 0x004fe20000000000 */
[----:B------:R-:W-:Y:S01]  /*2d90*/  FMUL R6, R22, -1.4426950216293334961 ;  /* 0xbfb8aa3b16067820 */ /* 0x000fe20000400000 */
[----:B------:R-:W-:-:S05]  /*2da0*/  FMUL R5, R25, -1.4426950216293334961 ;  /* 0xbfb8aa3b19057820 */ /* 0x000fca0000400000 */
[----:B------:R-:W2:Y:S08]  /*2db0*/  MUFU.RCP R24, R93 ;  /* 0x0000005d00187308 */ /* 0x000eb00000001000 */
[----:B------:R-:W3:Y:S01]  /*2dc0*/  MUFU.EX2 R38, R38 ;  /* 0x0000002600267308 */ /* 0x000ee20000000800 */
[----:B-1----:R-:W-:-:S04]  /*2dd0*/  FMUL R88, R10, R91 ;  /* 0x0000005b0a587220 */ /* 0x002fc80000400000 */
[----:B------:R-:W-:Y:S01]  /*2de0*/  FMUL R73, R73, R88 ;  /* 0x0000005849497220 */ /* 0x000fe20000400000 */
[----:B------:R-:W-:Y:S02]  /*2df0*/  FADD R88, R11, 1 ;  /* 0x3f8000000b587421 */ /* 0x000fe40000000000 */
[----:B------:R-:W1:Y:S01]  /*2e00*/  MUFU.EX2 R90, R90 ;  /* 0x0000005a005a7308 */ /* 0x000e620000000800 */
[C---:B--2---:R-:W-:Y:S01]  /*2e10*/  FMUL R11, R7.reuse, R24 ;  /* 0x00000018070b7220 */ /* 0x044fe20000400000 */
[----:B------:R-:W-:-:S03]  /*2e20*/  F2FP.BF16.F32.PACK_AB R7, R7, R10 ;  /* 0x0000000a0707723e */ /* 0x000fc600000010ff */
[----:B------:R-:W-:-:S03]  /*2e30*/  FMUL R72, R72, R11 ;  /* 0x0000000b48487220 */ /* 0x000fc60000400000 */
[----:B------:R-:W2:Y:S01]  /*2e40*/  MUFU.EX2 R39, R39 ;  /* 0x0000002700277308 */ /* 0x000ea20000000800 */
[----:B---3--:R-:W-:-:S07]  /*2e50*/  FADD R11, R38, 1 ;  /* 0x3f800000260b7421 */ /* 0x008fce0000000000 */
[----:B------:R3:W4:Y:S01]  /*2e60*/  MUFU.RCP R24, R88 ;  /* 0x0000005800187308 */ /* 0x0007220000001000 */
[----:B-1----:R-:W-:-:S07]  /*2e70*/  FADD R90, R90, 1 ;  /* 0x3f8000005a5a7421 */ /* 0x002fce0000000000 */
[----:B------:R-:W1:Y:S08]  /*2e80*/  MUFU.RCP R11, R11 ;  /* 0x0000000b000b7308 */ /* 0x000e700000001000 */
[----:B------:R2:W5:Y:S01]  /*2e90*/  MUFU.RCP R91, R58 ;  /* 0x0000003a005b7308 */ /* 0x0005620000001000 */
[----:B---3--:R-:W-:-:S07]  /*2ea0*/  FMUL R88, R27, -1.4426950216293334961 ;  /* 0xbfb8aa3b1b587820 */ /* 0x008fce0000400000 */
[----:B------:R-:W-:Y:S08]  /*2eb0*/  MUFU.EX2 R89, R89 ;  /* 0x0000005900597308 */ /* 0x000ff00000000800 */
[----:B------:R-:W-:Y:S01]  /*2ec0*/  MUFU.EX2 R84, R84 ;  /* 0x0000005400547308 */ /* 0x000fe20000000800 */
[----:B--2---:R-:W-:Y:S01]  /*2ed0*/  FADD R58, R39, 1 ;  /* 0x3f800000273a7421 */ /* 0x004fe20000000000 */
[----:B----4-:R-:W-:Y:S01]  /*2ee0*/  FMUL R39, R13, R24 ;  /* 0x000000180d277220 */ /* 0x010fe20000400000 */
[----:B-1----:R-:W-:Y:S01]  /*2ef0*/  FMUL R24, R14, R11 ;  /* 0x0000000b0e187220 */ /* 0x002fe20000400000 */
[----:B-----5:R-:W-:-:S02]  /*2f00*/  FMUL R38, R12, R91 ;  /* 0x0000005b0c267220 */ /* 0x020fc40000400000 */
[----:B------:R-:W-:Y:S01]  /*2f10*/  FMUL R74, R74, R39 ;  /* 0x000000274a4a7220 */ /* 0x000fe20000400000 */
[----:B------:R-:W-:Y:S01]  /*2f20*/  FMUL R77, R77, R24 ;  /* 0x000000184d4d7220 */ /* 0x000fe20000400000 */
[----:B------:R-:W1:Y:S01]  /*2f30*/  MUFU.RCP R11, R90 ;  /* 0x0000005a000b7308 */ /* 0x000e620000001000 */
[----:B------:R-:W-:Y:S01]  /*2f40*/  FMUL R75, R75, R38 ;  /* 0x000000264b4b7220 */ /* 0x000fe20000400000 */
[----:B------:R-:W-:Y:S01]  /*2f50*/  FMUL R38, R26, -1.4426950216293334961 ;  /* 0xbfb8aa3b1a267820 */ /* 0x000fe20000400000 */
[----:B------:R-:W-:Y:S01]  /*2f60*/  FMUL R24, R28, UR5 ;  /* 0x000000051c187c20 */ /* 0x000fe20008400000 */
[----:B------:R-:W-:-:S03]  /*2f70*/  FMUL R28, R30, -1.4426950216293334961 ;  /* 0xbfb8aa3b1e1c7820 */ /* 0x000fc60000400000 */
[----:B------:R-:W-:Y:S01]  /*2f80*/  FMUL R39, R24, -1.4426950216293334961 ;  /* 0xbfb8aa3b18277820 */ /* 0x000fe20000400000 */
[----:B------:R-:W2:Y:S08]  /*2f90*/  MUFU.EX2 R67, R67 ;  /* 0x0000004300437308 */ /* 0x000eb00000000800 */
[----:B------:R-:W3:Y:S01]  /*2fa0*/  MUFU.EX2 R87, R87 ;  /* 0x0000005700577308 */ /* 0x000ee20000000800 */
[----:B-1----:R-:W-:Y:S01]  /*2fb0*/  FMUL R90, R16, R11 ;  /* 0x0000000b105a7220 */ /* 0x002fe20000400000 */
[----:B------:R-:W-:-:S03]  /*2fc0*/  FMUL R11, R31, -1.4426950216293334961 ;  /* 0xbfb8aa3b1f0b7820 */ /* 0x000fc60000400000 */
[----:B------:R-:W-:Y:S01]  /*2fd0*/  FMUL R79, R79, R90 ;  /* 0x0000005a4f4f7220 */ /* 0x000fe20000400000 */
[----:B------:R-:W-:Y:S01]  /*2fe0*/  FADD R90, R89, 1 ;  /* 0x3f800000595a7421 */ /* 0x000fe20000000000 */
[----:B------:R-:W-:Y:S01]  /*2ff0*/  FADD R89, R84, 1 ;  /* 0x3f80000054597421 */ /* 0x000fe20000000000 */
[----:B------:R-:W1:Y:S01]  /*3000*/  MUFU.EX2 R4, R4 ;  /* 0x0000000400047308 */ /* 0x000e620000000800 */
[----:B--2---:R-:W-:-:S07]  /*3010*/  FADD R84, R67, 1 ;  /* 0x3f80000043547421 */ /* 0x004fce0000000000 */
[----:B------:R-:W2:Y:S01]  /*3020*/  MUFU.EX2 R66, R66 ;  /* 0x0000004200427308 */ /* 0x000ea20000000800 */
[----:B---3--:R-:W-:-:S07]  /*3030*/  FADD R67, R87, 1 ;  /* 0x3f80000057437421 */ /* 0x008fce0000000000 */
[----:B------:R-:W3:Y:S01]  /*3040*/  MUFU.EX2 R23, R23 ;  /* 0x0000001700177308 */ /* 0x000ee20000000800 */
[----:B-1----:R-:W-:-:S07]  /*3050*/  FADD R4, R4, 1 ;  /* 0x3f80000004047421 */ /* 0x002fce0000000000 */
[----:B------:R-:W1:Y:S01]  /*3060*/  MUFU.RCP R58, R58 ;  /* 0x0000003a003a7308 */ /* 0x000e620000001000 */
[----:B--2---:R-:W-:-:S07]  /*3070*/  FADD R66, R66, 1 ;  /* 0x3f80000042427421 */ /* 0x004fce0000000000 */
[----:B------:R-:W2:Y:S01]  /*3080*/  MUFU.RCP R67, R67 ;  /* 0x0000004300437308 */ /* 0x000ea20000001000 */
[----:B---3--:R-:W-:-:S07]  /*3090*/  FADD R23, R23, 1 ;  /* 0x3f80000017177421 */ /* 0x008fce0000000000 */
[----:B------:R-:W3:Y:S01]  /*30a0*/  MUFU.RCP R90, R90 ;  /* 0x0000005a005a7308 */ /* 0x000ee20000001000 */
[----:B-1----:R-:W-:Y:S01]  /*30b0*/  FMUL R91, R15, R58 ;  /* 0x0000003a0f5b7220 */ /* 0x002fe20000400000 */
[----:B------:R-:W-:-:S03]  /*30c0*/  FMUL R58, R29, -1.4426950216293334961 ;  /* 0xbfb8aa3b1d3a7820 */ /* 0x000fc60000400000 */
[----:B------:R-:W-:-:S03]  /*30d0*/  FMUL R76, R76, R91 ;  /* 0x0000005b4c4c7220 */ /* 0x000fc60000400000 */
[----:B------:R-:W1:Y:S01]  /*30e0*/  MUFU.RCP R4, R4 ;  /* 0x0000000400047308 */ /* 0x000e620000001000 */
[----:B--2---:R-:W-:Y:S01]  /*30f0*/  FMUL R67, R20, R67 ;  /* 0x0000004314437220 */ /* 0x004fe20000400000 */
[----:B------:R-:W-:-:S03]  /*3100*/  F2FP.BF16.F32.PACK_AB R20, R19, R20 ;  /* 0x000000141314723e */ /* 0x000fc600000010ff */
[----:B------:R-:W-:-:S03]  /*3110*/  FMUL R44, R44, R67 ;  /* 0x000000432c2c7220 */ /* 0x000fc60000400000 */
[----:B------:R-:W2:Y:S01]  /*3120*/  MUFU.EX2 R6, R6 ;  /* 0x0000000600067308 */ /* 0x000ea20000000800 */
[----:B---3--:R-:W-:-:S04]  /*3130*/  FMUL R87, R17, R90 ;  /* 0x0000005a11577220 */ /* 0x008fc80000400000 */
[----:B------:R-:W-:-:S03]  /*3140*/  FMUL R78, R78, R87 ;  /* 0x000000574e4e7220 */ /* 0x000fc60000400000 */
[----:B------:R-:W3:Y:S01]  /*3150*/  MUFU.EX2 R5, R5 ;  /* 0x0000000500057308 */ /* 0x000ee20000000800 */
[----:B-1----:R-:W-:Y:S01]  /*3160*/  FMUL R67, R21, R4 ;  /* 0x0000000415437220 */ /* 0x002fe20000400000 */
[----:B------:R-:W-:Y:S01]  /*3170*/  F2FP.BF16.F32.PACK_AB R21, R56, R21 ;  /* 0x000000153815723e */ /* 0x000fe200000010ff */
[----:B------:R-:W1:Y:S02]  /*3180*/  S2R R4, SR_TID.X ;  /* 0x0000000000047919 */ /* 0x000e640000002100 */
[----:B------:R-:W-:-:S03]  /*3190*/  FMUL R46, R46, R67 ;  /* 0x000000432e2e7220 */ /* 0x000fc60000400000 */
[----:B------:R-:W4:Y:S01]  /*31a0*/  MUFU.EX2 R38, R38 ;  /* 0x0000002600267308 */ /* 0x000f220000000800 */
[----:B--2---:R-:W-:-:S07]  /*31b0*/  FADD R87, R6, 1 ;  /* 0x3f80000006577421 */ /* 0x004fce0000000000 */
[----:B------:R-:W2:Y:S01]  /*31c0*/  MUFU.RCP R66, R66 ;  /* 0x0000004200427308 */ /* 0x000ea20000001000 */
[----:B---3--:R-:W-:-:S07]  /*31d0*/  FADD R6, R5, 1 ;  /* 0x3f80000005067421 */ /* 0x008fce0000000000 */
[----:B------:R-:W3:Y:S01]  /*31e0*/  MUFU.RCP R23, R23 ;  /* 0x0000001700177308 */ /* 0x000ee20000001000 */
[----:B----4-:R-:W-:-:S07]  /*31f0*/  FADD R5, R38, 1 ;  /* 0x3f80000026057421 */ /* 0x010fce0000000000 */
[----:B------:R-:W4:Y:S01]  /*3200*/  MUFU.EX2 R39, R39 ;  /* 0x0000002700277308 */ /* 0x000f220000000800 */
[----:B--2---:R-:W-:-:S04]  /*3210*/  FMUL R38, R19, R66 ;  /* 0x0000004213267220 */ /* 0x004fc80000400000 */
[----:B------:R-:W-:-:S03]  /*3220*/  FMUL R45, R45, R38 ;  /* 0x000000262d2d7220 */ /* 0x000fc60000400000 */
[----:B------:R-:W2:Y:S01]  /*3230*/  MUFU.EX2 R58, R58 ;  /* 0x0000003a003a7308 */ /* 0x000ea20000000800 */
[----:B---3--:R-:W-:-:S04]  /*3240*/  FMUL R38, R56, R23 ;  /* 0x0000001738267220 */ /* 0x008fc80000400000 */
[----:B------:R-:W-:Y:S01]  /*3250*/  FMUL R47, R47, R38 ;  /* 0x000000262f2f7220 */ /* 0x000fe20000400000 */
[----:B------:R-:W-:Y:S02]  /*3260*/  FMUL R38, R32, UR5 ;  /* 0x0000000520267c20 */ /* 0x000fe40008400000 */
[----:B------:R-:W3:Y:S01]  /*3270*/  MUFU.EX2 R88, R88 ;  /* 0x0000005800587308 */ /* 0x000ee20000000800 */
[----:B----4-:R-:W-:-:S07]  /*3280*/  FADD R39, R39, 1 ;  /* 0x3f80000027277421 */ /* 0x010fce0000000000 */
[----:B------:R-:W-:Y:S01]  /*3290*/  MUFU.RCP R5, R5 ;  /* 0x0000000500057308 */ /* 0x000fe20000001000 */
[----:B--2---:R-:W-:-:S07]  /*32a0*/  FADD R58, R58, 1 ;  /* 0x3f8000003a3a7421 */ /* 0x004fce0000000000 */
[----:B------:R-:W2:Y:S01]  /*32b0*/  MUFU.RCP R89, R89 ;  /* 0x0000005900597308 */ /* 0x000ea20000001000 */
[----:B---3--:R-:W-:-:S07]  /*32c0*/  FADD R66, R88, 1 ;  /* 0x3f80000058427421 */ /* 0x008fce0000000000 */
[----:B------:R-:W3:Y:S08]  /*32d0*/  MUFU.RCP R84, R84 ;  /* 0x0000005400547308 */ /* 0x000ef00000001000 */
[----:B------:R-:W4:Y:S01]  /*32e0*/  MUFU.RCP R6, R6 ;  /* 0x0000000600067308 */ /* 0x000f220000001000 */
[----:B--2---:R-:W-:-:S04]  /*32f0*/  FMUL R90, R18, R89 ;  /* 0x00000059125a7220 */ /* 0x004fc80000400000 */
[----:B------:R-:W-:-:S03]  /*3300*/  FMUL R83, R83, R90 ;  /* 0x0000005a53537220 */ /* 0x000fc60000400000 */
[----:B------:R2:W5:Y:S01]  /*3310*/  MUFU.RCP R23, R39 ;  /* 0x0000002700177308 */ /* 0x0005620000001000 */
[----:B---3--:R-:W-:-:S04]  /*3320*/  FMUL R89, R41, R84 ;  /* 0x0000005429597220 */ /* 0x008fc80000400000 */
[----:B------:R-:W-:-:S03]  /*3330*/  FMUL R80, R80, R89 ;  /* 0x0000005950507220 */ /* 0x000fc60000400000 */
[----:B------:R3:W3:Y:S01]  /*3340*/  MUFU.RCP R32, R58 ;  /* 0x0000003a00207308 */ /* 0x0006e20000001000 */
[----:B----4-:R-:W-:Y:S01]  /*3350*/  FMUL R84, R25, R6 ;  /* 0x0000000619547220 */ /* 0x010fe20000400000 */
[----:B------:R-:W-:-:S03]  /*3360*/  FMUL R6, R38, -1.4426950216293334961 ;  /* 0xbfb8aa3b26067820 */ /* 0x000fc60000400000 */
[----:B------:R-:W-:-:S03]  /*3370*/  FMUL R49, R49, R84 ;  /* 0x0000005431317220 */ /* 0x000fc60000400000 */
[----:B------:R-:W-:Y:S01]  /*3380*/  MUFU.EX2 R28, R28 ;  /* 0x0000001c001c7308 */ /* 0x000fe20000000800 */
[----:B--2---:R-:W-:Y:S01]  /*3390*/  FMUL R39, R33, UR5 ;  /* 0x0000000521277c20 */ /* 0x004fe20008400000 */
[----:B------:R-:W-:Y:S01]  /*33a0*/  FMUL R33, R26, R5 ;  /* 0x000000051a217220 */ /* 0x000fe20000400000 */
[----:B-----5:R-:W-:Y:S01]  /*33b0*/  FMUL R23, R24, R23 ;  /* 0x0000001718177220 */ /* 0x020fe20000400000 */
[----:B------:R-:W-:Y:S01]  /*33c0*/  F2FP.BF16.F32.PACK_AB R24, R29, R24 ;  /* 0x000000181d18723e */ /* 0x000fe200000010ff */
[----:B------:R-:W-:Y:S01]  /*33d0*/  FMUL R5, R39, -1.4426950216293334961 ;  /* 0xbfb8aa3b27057820 */ /* 0x000fe20000400000 */
[----:B------:R-:W-:Y:S01]  /*33e0*/  FMUL R50, R50, R33 ;  /* 0x0000002132327220 */ /* 0x000fe20000400000 */
[----:B-1----:R-:W-:Y:S01]  /*33f0*/  LEA R33, R4, UR6, 0x6 ;  /* 0x0000000604217c11 */ /* 0x002fe2000f8e30ff */
[----:B------:R-:W1:Y:S01]  /*3400*/  MUFU.RCP R66, R66 ;  /* 0x0000004200427308 */ /* 0x000e620000001000 */
[----:B---3--:R-:W-:Y:S01]  /*3410*/  FMUL R58, R34, UR5 ;  /* 0x00000005223a7c20 */ /* 0x008fe20008400000 */
[----:B------:R-:W-:Y:S01]  /*3420*/  FMUL R32, R29, R32 ;  /* 0x000000201d207220 */ /* 0x000fe20000400000 */
[----:B------:R-:W-:Y:S01]  /*3430*/  IADD3 R34, PT, PT, R33, 0x400, RZ ;  /* 0x0000040021227810 */ /* 0x000fe20007ffe0ff */
[----:B------:R-:W-:Y:S01]  /*3440*/  FMUL R86, R86, R23 ;  /* 0x0000001756567220 */ /* 0x000fe20000400000 */
[----:B------:R-:W-:Y:S01]  /*3450*/  FMUL R4, R58, -1.4426950216293334961 ;  /* 0xbfb8aa3b3a047820 */ /* 0x000fe20000400000 */
[----:B------:R-:W-:Y:S01]  /*3460*/  FMUL R53, R53, R32 ;  /* 0x0000002035357220 */ /* 0x000fe20000400000 */
[----:B------:R-:W-:Y:S01]  /*3470*/  SHF.R.U32.HI R23, RZ, 0x3, R34 ;  /* 0x00000003ff177819 */ /* 0x000fe20000011622 */
[----:B------:R-:W2:Y:S01]  /*3480*/  MUFU.EX2 R6, R6 ;  /* 0x0000000600067308 */ /* 0x000ea20000000800 */
[----:B------:R-:W-:-:S02]  /*3490*/  IADD3 R32, PT, PT, R33, 0x410, RZ ;  /* 0x0000041021207810 */ /* 0x000fc40007ffe0ff */
[----:B------:R-:W-:Y:S02]  /*34a0*/  LOP3.LUT R34, R34, 0x30, R23, 0x78, !PT ;  /* 0x0000003022227812 */ /* 0x000fe400078e7817 */
[----:B------:R-:W-:Y:S02]  /*34b0*/  SHF.R.U32.HI R23, RZ, 0x3, R32 ;  /* 0x00000003ff177819 */ /* 0x000fe40000011620 */
[----:B------:R-:W-:Y:S01]  /*34c0*/  IADD3 R67, PT, PT, R33, 0x420, RZ ;  /* 0x0000042021437810 */ /* 0x000fe20007ffe0ff */
[----:B------:R-:W3:Y:S01]  /*34d0*/  MUFU.RCP R87, R87 ;  /* 0x0000005700577308 */ /* 0x000ee20000001000 */
[----:B------:R-:W-:Y:S01]  /*34e0*/  LOP3.LUT R32, R32, 0x30, R23, 0x78, !PT ;  /* 0x0000003020207812 */ /* 0x000fe200078e7817 */
[----:B-1----:R-:W-:Y:S01]  /*34f0*/  FMUL R66, R27, R66 ;  /* 0x000000421b427220 */ /* 0x002fe20000400000 */
[----:B------:R-:W-:Y:S01]  /*3500*/  IADD3 R33, PT, PT, R33, 0x430, RZ ;  /* 0x0000043021217810 */ /* 0x000fe20007ffe0ff */
[----:B------:R-:W-:Y:S01]  /*3510*/  FADD R23, R28, 1 ;  /* 0x3f8000001c177421 */ /* 0x000fe20000000000 */
[----:B------:R-:W-:Y:S01]  /*3520*/  SHF.R.U32.HI R28, RZ, 0x3, R67 ;  /* 0x00000003ff1c7819 */ /* 0x000fe20000011643 */
[----:B------:R-:W-:Y:S01]  /*3530*/  FMUL R51, R51, R66 ;  /* 0x0000004233337220 */ /* 0x000fe20000400000 */
[----:B------:R-:W-:Y:S01]  /*3540*/  SHF.R.U32.HI R84, RZ, 0x3, R33 ;  /* 0x00000003ff547819 */ /* 0x000fe20000011621 */
[----:B------:R-:W-:Y:S01]  /*3550*/  MUFU.EX2 R5, R5 ;  /* 0x0000000500057308 */ /* 0x000fe20000000800 */
[----:B------:R-:W-:Y:S01]  /*3560*/  FMUL R66, R35, -1.4426950216293334961 ;  /* 0xbfb8aa3b23427820 */ /* 0x000fe20000400000 */
[----:B------:R-:W-:Y:S01]  /*3570*/  LOP3.LUT R28, R67, 0x30, R28, 0x78, !PT ;  /* 0x00000030431c7812 */ /* 0x000fe200078e781c */
[----:B--2---:R-:W-:Y:S01]  /*3580*/  FADD R67, R6, 1 ;  /* 0x3f80000006437421 */ /* 0x004fe20000000000 */
[----:B------:R-:W-:-:S02]  /*3590*/  LOP3.LUT R6, R33, 0x30, R84, 0x78, !PT ;  /* 0x0000003021067812 */ /* 0x000fc400078e7854 */
[C---:B------:R-:W-:Y:S02]  /*35a0*/  LEA R33, R81.reuse, R32, 0xd ;  /* 0x0000002051217211 */ /* 0x040fe400078e68ff */
[----:B------:R-:W1:Y:S01]  /*35b0*/  MUFU.EX2 R4, R4 ;  /* 0x0000000400047308 */ /* 0x000e620000000800 */
[C---:B------:R-:W-:Y:S01]  /*35c0*/  LEA R84, R81.reuse, R61, 0xe ;  /* 0x0000003d51547211 */ /* 0x040fe200078e70ff */
[----:B---3--:R-:W-:Y:S01]  /*35d0*/  FMUL R87, R22, R87 ;  /* 0x0000005716577220 */ /* 0x008fe20000400000 */
[C---:B------:R-:W-:Y:S02]  /*35e0*/  LEA R32, R81.reuse, R28, 0xd ;  /* 0x0000001c51207211 */ /* 0x040fe400078e68ff */
[----:B------:R-:W-:Y:S01]  /*35f0*/  LEA R28, R81, R6, 0xd ;  /* 0x00000006511c7211 */ /* 0x000fe200078e68ff */
[----:B------:R-:W-:Y:S01]  /*3600*/  FMUL R48, R48, R87 ;  /* 0x0000005730307220 */ /* 0x000fe20000400000 */
[----:B------:R-:W-:Y:S01]  /*3610*/  F2FP.BF16.F32.PACK_AB R6, R9, R8 ;  /* 0x000000080906723e */ /* 0x000fe200000010ff */
[----:B------:R-:W2:Y:S01]  /*3620*/  MUFU.EX2 R11, R11 ;  /* 0x0000000b000b7308 */ /* 0x000ea20000000800 */
[----:B------:R-:W-:-:S02]  /*3630*/  IADD3 R8, PT, PT, R84, 0x50, RZ ;  /* 0x0000005054087810 */ /* 0x000fc40007ffe0ff */
[----:B------:R-:W-:Y:S02]  /*3640*/  LEA R34, R81, R34, 0xd ;  /* 0x0000002251227211 */ /* 0x000fe400078e68ff */
[----:B------:R-:W-:Y:S02]  /*3650*/  IADD3 R81, PT, PT, R84, 0x40, RZ ;  /* 0x0000004054517810 */ /* 0x000fe40007ffe0ff */
[----:B------:R-:W-:Y:S01]  /*3660*/  SHF.R.U32.HI R9, RZ, 0x3, R8 ;  /* 0x00000003ff097819 */ /* 0x000fe20000011608 */
[----:B------:R3:W4:Y:S01]  /*3670*/  MUFU.EX2 R10, R66 ;  /* 0x00000042000a7308 */ /* 0x0007220000000800 */
[----:B-1----:R-:W-:Y:S01]  /*3680*/  FADD R87, R4, 1 ;  /* 0x3f80000004577421 */ /* 0x002fe20000000000 */
[----:B------:R-:W-:Y:S02]  /*3690*/  SHF.R.U32.HI R4, RZ, 0x3, R81 ;  /* 0x00000003ff047819 */ /* 0x000fe40000011651 */
[----:B------:R-:W-:Y:S02]  /*36a0*/  F2FP.BF16.F32.PACK_AB R22, R25, R22 ;  /* 0x000000161916723e */ /* 0x000fe400000010ff */
[----:B------:R-:W-:-:S02]  /*36b0*/  LOP3.LUT R81, R81, 0x70, R4, 0x78, !PT ;  /* 0x0000007051517812 */ /* 0x000fc400078e7804 */
[----:B------:R-:W1:Y:S01]  /*36c0*/  MUFU.RCP R23, R23 ;  /* 0x0000001700177308 */ /* 0x000e620000001000 */
[----:B------:R-:W-:Y:S01]  /*36d0*/  F2FP.BF16.F32.PACK_AB R4, R85, R82 ;  /* 0x000000525504723e */ /* 0x000fe200000010ff */
[----:B--2---:R-:W-:Y:S01]  /*36e0*/  FADD R85, R11, 1 ;  /* 0x3f8000000b557421 */ /* 0x004fe20000000000 */
[----:B------:R-:W-:Y:S02]  /*36f0*/  F2FP.BF16.F32.PACK_AB R11, R41, R18 ;  /* 0x00000012290b723e */ /* 0x000fe400000010ff */
[----:B------:R-:W-:-:S03]  /*3700*/  F2FP.BF16.F32.PACK_AB R25, R31, R30 ;  /* 0x0000001e1f19723e */ /* 0x000fc600000010ff */
[----:B------:R-:W2:Y:S01]  /*3710*/  MUFU.RCP R67, R67 ;  /* 0x0000004300437308 */ /* 0x000ea20000001000 */
[----:B---3--:R-:W-:Y:S01]  /*3720*/  FADD R66, R5, 1 ;  /* 0x3f80000005427421 */ /* 0x008fe20000000000 */
[----:B------:R-:W-:Y:S01]  /*3730*/  F2FP.BF16.F32.PACK_AB R5, R59, R40 ;  /* 0x000000283b05723e */ /* 0x000fe200000010ff */
[----:B----4-:R-:W-:Y:S01]  /*3740*/  FADD R82, R10, 1 ;  /* 0x3f8000000a527421 */ /* 0x010fe20000000000 */
[C---:B------:R-:W-:Y:S02]  /*3750*/  IADD3 R59, PT, PT, R84.reuse, 0x60, RZ ;  /* 0x00000060543b7810 */ /* 0x040fe40007ffe0ff */
[----:B------:R-:W-:Y:S01]  /*3760*/  IADD3 R40, PT, PT, R84, 0x70, RZ ;  /* 0x0000007054287810 */ /* 0x000fe20007ffe0ff */
[----:B------:R3:W-:Y:S01]  /*3770*/  STS.128 [R81], R4 ;  /* 0x0000000451007388 */ /* 0x0007e20000000c00 */
[----:B------:R-:W-:Y:S01]  /*3780*/  LOP3.LUT R84, R8, 0x70, R9, 0x78, !PT ;  /* 0x0000007008547812 */ /* 0x000fe200078e7809 */
[----:B-1----:R-:W-:Y:S01]  /*3790*/  FMUL R88, R30, R23 ;  /* 0x000000171e587220 */ /* 0x002fe20000400000 */
[----:B------:R-:W-:Y:S01]  /*37a0*/  SHF.R.U32.HI R8, RZ, 0x3, R59 ;  /* 0x00000003ff087819 */ /* 0x000fe2000001163b */
[----:B------:R-:W1:Y:S01]  /*37b0*/  MUFU.RCP R66, R66 ;  /* 0x0000004200427308 */ /* 0x000e620000001000 */
[----:B------:R-:W-:-:S02]  /*37c0*/  SHF.R.U32.HI R9, RZ, 0x3, R40 ;  /* 0x00000003ff097819 */ /* 0x000fc40000011628 */
[----:B------:R-:W-:Y:S02]  /*37d0*/  LOP3.LUT R59, R59, 0x70, R8, 0x78, !PT ;  /* 0x000000703b3b7812 */ /* 0x000fe400078e7808 */
[----:B------:R-:W-:Y:S01]  /*37e0*/  LOP3.LUT R40, R40, 0x70, R9, 0x78, !PT ;  /* 0x0000007028287812 */ /* 0x000fe200078e7809 */
[----:B--2---:R-:W-:Y:S01]  /*37f0*/  FMUL R18, R38, R67 ;  /* 0x0000004326127220 */ /* 0x004fe20000400000 */
[----:B------:R-:W-:Y:S01]  /*3800*/  F2FP.BF16.F32.PACK_AB R10, R17, R16 ;  /* 0x00000010110a723e */ /* 0x000fe200000010ff */
[----:B------:R-:W2:Y:S01]  /*3810*/  MUFU.RCP R87, R87 ;  /* 0x0000005700577308 */ /* 0x000ea20000001000 */
[----:B------:R-:W-:Y:S01]  /*3820*/  F2FP.BF16.F32.PACK_AB R9, R15, R14 ;  /* 0x0000000e0f09723e */ /* 0x000fe200000010ff */
[----:B------:R-:W-:Y:S01]  /*3830*/  FMUL R18, R57, R18 ;  /* 0x0000001239127220 */ /* 0x000fe20000400000 */
[----:B------:R-:W-:Y:S01]  /*3840*/  F2FP.BF16.F32.PACK_AB R8, R13, R12 ;  /* 0x0000000c0d08723e */ /* 0x000fe200000010ff */
[----:B------:R-:W-:Y:S01]  /*3850*/  FMUL R17, R43, R88 ;  /* 0x000000582b117220 */ /* 0x000fe20000400000 */
[----:B------:R-:W-:-:S02]  /*3860*/  F2FP.BF16.F32.PACK_AB R23, R27, R26 ;  /* 0x0000001a1b17723e */ /* 0x000fc400000010ff */
[----:B------:R-:W-:Y:S01]  /*3870*/  F2FP.BF16.F32.PACK_AB R27, R35, R58 ;  /* 0x0000003a231b723e */ /* 0x000fe200000010ff */
[----:B------:R4:W-:Y:S01]  /*3880*/  STS.128 [R84], R8 ;  /* 0x0000000854007388 */ /* 0x0009e20000000c00 */
[C---:B------:R-:W-:Y:S01]  /*3890*/  F2FP.BF16.F32.PACK_AB R26, R39.reuse, R38 ;  /* 0x00000026271a723e */ /* 0x040fe200000010ff */
[----:B------:R-:W5:Y:S01]  /*38a0*/  MUFU.RCP R82, R82 ;  /* 0x0000005200527308 */ /* 0x000f620000001000 */
[----:B-1----:R-:W-:Y:S01]  /*38b0*/  FMUL R15, R39, R66 ;  /* 0x00000042270f7220 */ /* 0x002fe20000400000 */
[----:B------:R1:W-:Y:S01]  /*38c0*/  STS.128 [R59], R20 ;  /* 0x000000143b007388 */ /* 0x0003e20000000c00 */
[----:B------:R-:W-:Y:S02]  /*38d0*/  F2FP.BF16.F32.PACK_AB R12, R45, R44 ;  /* 0x0000002c2d0c723e */ /* 0x000fe400000010ff */
[----:B------:R-:W-:Y:S01]  /*38e0*/  FMUL R15, R52, R15 ;  /* 0x0000000f340f7220 */ /* 0x000fe20000400000 */
[----:B------:R1:W-:Y:S01]  /*38f0*/  STS.128 [R40], R24 ;  /* 0x0000001828007388 */ /* 0x0003e20000000c00 */
[----:B--2---:R-:W-:Y:S01]  /*3900*/  FMUL R16, R58, R87 ;  /* 0x000000573a107220 */ /* 0x004fe20000400000 */
[----:B------:R-:W2:Y:S01]  /*3910*/  MUFU.RCP R14, R85 ;  /* 0x00000055000e7308 */ /* 0x000ea20000001000 */
[----:B---3--:R-:W-:Y:S01]  /*3920*/  F2FP.BF16.F32.PACK_AB R7, R72, R73 ;  /* 0x000000494807723e */ /* 0x008fe200000010ff */
[----:B------:R3:W-:Y:S06]  /*3930*/  MEMBAR.ALL.CTA ;  /* 0x0000000000007992 */ /* 0x0007ec0000008000 */
[----:B---3--:R-:W3:Y:S01]  /*3940*/  FENCE.VIEW.ASYNC.S ;  /* 0x00000000000073c6 */ /* 0x008ee20000000000 */
[----:B------:R-:W-:Y:S01]  /*3950*/  FMUL R55, R55, R16 ;  /* 0x0000001037377220 */ /* 0x000fe20000400000 */
[----:B------:R-:W-:-:S02]  /*3960*/  F2FP.BF16.F32.PACK_AB R18, R15, R18 ;  /* 0x000000120f12723e */ /* 0x000fc400000010ff */
[----:B------:R-:W-:Y:S02]  /*3970*/  F2FP.BF16.F32.PACK_AB R16, R53, R86 ;  /* 0x000000563510723e */ /* 0x000fe400000010ff */
[----:B------:R-:W-:Y:S01]  /*3980*/  F2FP.BF16.F32.PACK_AB R15, R51, R50 ;  /* 0x00000032330f723e */ /* 0x000fe200000010ff */
[----:B-----5:R-:W-:Y:S01]  /*3990*/  FMUL R13, R35, R82 ;  /* 0x00000052230d7220 */ /* 0x020fe20000400000 */
[----:B------:R-:W-:Y:S02]  /*39a0*/  F2FP.BF16.F32.PACK_AB R6, R70, R71 ;  /* 0x000000474606723e */ /* 0x000fe400000010ff */
[----:B------:R-:W-:Y:S01]  /*39b0*/  F2FP.BF16.F32.PACK_AB R5, R68, R69 ;  /* 0x000000454405723e */ /* 0x000fe200000010ff */
[----:B------:R-:W-:Y:S01]  /*39c0*/  FMUL R54, R54, R13 ;  /* 0x0000000d36367220 */ /* 0x000fe20000400000 */
[----:B------:R-:W-:Y:S02]  /*39d0*/  F2FP.BF16.F32.PACK_AB R13, R47, R46 ;  /* 0x0000002e2f0d723e */ /* 0x000fe400000010ff */
[----:B------:R-:W-:Y:S01]  /*39e0*/  F2FP.BF16.F32.PACK_AB R4, R37, R36 ;  /* 0x000000242504723e */ /* 0x000fe200000010ff */
[----:B--2---:R-:W-:Y:S01]  /*39f0*/  FMUL R19, R31, R14 ;  /* 0x0000000e1f137220 */ /* 0x004fe20000400000 */
[----:B------:R-:W-:-:S03]  /*3a00*/  F2FP.BF16.F32.PACK_AB R14, R49, R48 ;  /* 0x00000030310e723e */ /* 0x000fc600000010ff */
[----:B------:R-:W-:Y:S01]  /*3a10*/  FMUL R42, R42, R19 ;  /* 0x000000132a2a7220 */ /* 0x000fe20000400000 */
[----:B------:R-:W-:Y:S02]  /*3a20*/  F2FP.BF16.F32.PACK_AB R19, R54, R55 ;  /* 0x000000373613723e */ /* 0x000fe400000010ff */
[----:B----4-:R-:W-:Y:S02]  /*3a30*/  F2FP.BF16.F32.PACK_AB R11, R80, R83 ;  /* 0x00000053500b723e */ /* 0x010fe400000010ff */
[----:B------:R-:W-:Y:S02]  /*3a40*/  F2FP.BF16.F32.PACK_AB R17, R42, R17 ;  /* 0x000000112a11723e */ /* 0x000fe400000010ff */
[----:B------:R-:W-:Y:S02]  /*3a50*/  F2FP.BF16.F32.PACK_AB R10, R78, R79 ;  /* 0x0000004f4e0a723e */ /* 0x000fe400000010ff */
[----:B------:R-:W-:Y:S02]  /*3a60*/  F2FP.BF16.F32.PACK_AB R9, R76, R77 ;  /* 0x0000004d4c09723e */ /* 0x000fe400000010ff */
[----:B------:R-:W-:Y:S01]  /*3a70*/  F2FP.BF16.F32.PACK_AB R8, R74, R75 ;  /* 0x0000004b4a08723e */ /* 0x000fe200000010ff */
[----:B---3--:R-:W-:Y:S06]  /*3a80*/  BAR.SYNC.DEFER_BLOCKING 0x1, 0x80 ;  /* 0x0042000000007b1d */ /* 0x008fec0000010000 */
[----:B-1----:R-:W-:Y:S05]  /*3a90*/  @P0 BRA `(.L_x_28) ;  /* 0x00000000000c0947 */ /* 0x002fea0003800000 */
[----:B------:R1:W-:Y:S01]  /*3aa0*/  UTMASTG.2D [UR12], [UR18], desc[URZ] ;  /* 0x0000ff0c120073b5 */ /* 0x0003e20008009000 */
[----:B------:R0:W-:Y:S01]  /*3ab0*/  UTMACMDFLUSH ;  /* 0x00000000000079b7 */ /* 0x0001e20000000000 */
[----:B-1----:R-:W-:-:S04]  /*3ac0*/  DEPBAR.LE SB0, 0x3 ;  /* 0x000080c00000791a */ /* 0x002fc80000000000 */
.L_x_28:
[----:B------:R-:W-:Y:S06]  /*3ad0*/  BAR.SYNC.DEFER_BLOCKING 0x1, 0x80 ;  /* 0x0042000000007b1d */ /* 0x000fec0000010000 */
[----:B------:R1:W-:Y:S04]  /*3ae0*/  STS.128 [R34], R4 ;  /* 0x0000000422007388 */ /* 0x0003e80000000c00 */
[----:B------:R1:W-:Y:S04]  /*3af0*/  STS.128 [R33], R8 ;  /* 0x0000000821007388 */ /* 0x0003e80000000c00 */
[----:B------:R1:W-:Y:S04]  /*3b00*/  STS.128 [R32], R12 ;  /* 0x0000000c20007388 */ /* 0x0003e80000000c00 */
[----:B------:R1:W-:Y:S01]  /*3b10*/  STS.128 [R28], R16 ;  /* 0x000000101c007388 */ /* 0x0003e20000000c00 */
[----:B------:R2:W-:Y:S06]  /*3b20*/  MEMBAR.ALL.CTA ;  /* 0x0000000000007992 */ /* 0x0005ec0000008000 */
[----:B--2---:R-:W2:Y:S02]  /*3b30*/  FENCE.VIEW.ASYNC.S ;  /* 0x00000000000073c6 */ /* 0x004ea40000000000 */
[----:B--2---:R-:W-:Y:S06]  /*3b40*/  BAR.SYNC.DEFER_BLOCKING 0x1, 0x80 ;  /* 0x0042000000007b1d */ /* 0x004fec0000010000 */
[----:B------:R-:W-:Y:S05]  /*3b50*/  @P0 BRA `(.L_x_29) ;  /* 0x00000000001c0947 */ /* 0x000fea0003800000 */
[----:B------:R-:W-:Y:S01]  /*3b60*/  USHF.L.U32 UR4, UR4, 0xc, URZ ;  /* 0x0000000c04047899 */ /* 0x000fe200080006ff */
[----:B------:R-:W-:-:S03]  /*3b70*/  UMOV UR10, UR14 ;  /* 0x0000000e000a7c82 */ /* 0x000fc60008000000 */
[----:B------:R-:W-:-:S04]  /*3b80*/  UIADD3 UR4, UPT, UPT, UR6, UR4, UR4 ;  /* 0x0000000406047290 */ /* 0x000fc8000fffe004 */
[----:B------:R-:W-:-:S09]  /*3b90*/  UIADD3 UR8, UPT, UPT, UR4, 0x400, URZ ;  /* 0x0000040004087890 */ /* 0x000fd2000fffe0ff */
[----:B------:R2:W-:Y:S01]  /*3ba0*/  UTMASTG.2D [UR8], [UR16], desc[URZ] ;  /* 0x0000ff08100073b5 */ /* 0x0005e20008009000 */
[----:B------:R0:W-:Y:S01]  /*3bb0*/  UTMACMDFLUSH ;  /* 0x00000000000079b7 */ /* 0x0001e20000000000 */
[----:B--2---:R-:W-:-:S04]  /*3bc0*/  DEPBAR.LE SB0, 0x3 ;  /* 0x000080c00000791a */ /* 0x004fc80000000000 */
.L_x_29:
[----:B------:R-:W-:Y:S01]  /*3bd0*/  BAR.SYNC.DEFER_BLOCKING 0x1, 0x80 ;  /* 0x0042000000007b1d */ /* 0x000fe20000010000 */
[----:B------:R-:W-:Y:S01]  /*3be0*/  UISETP.GE.U32.AND UP0, UPT, UR11, 0x6, UPT ;  /* 0x000000060b00788c */ /* 0x000fe2000bf06070 */
[----:B------:R-:W-:Y:S01]  /*3bf0*/  IADD3 R62, PT, PT, R62, 0x40, RZ ;  /* 0x000000403e3e7810 */ /* 0x000fe20007ffe0ff */
[----:B------:R-:W-:Y:S02]  /*3c00*/  UIADD3 UR4, UPT, UPT, UR11, 0x2, URZ ;  /* 0x000000020b047890 */ /* 0x000fe4000fffe0ff */
[----:B------:R-:W-:Y:S02]  /*3c10*/  UIADD3 UR7, UPT, UPT, UR7, 0x1, URZ ;  /* 0x0000000107077890 */ /* 0x000fe4000fffe0ff */
[----:B------:R-:W-:Y:S02]  /*3c20*/  UIADD3 UR9, UPT, UPT, UR9, 0x20, URZ ;  /* 0x0000002009097890 */ /* 0x000fe4000fffe0ff */
[----:B------:R-:W-:Y:S02]  /*3c30*/  UIADD3 UR13, UPT, UPT, UR13, 0x40, URZ ;  /* 0x000000400d0d7890 */ /* 0x000fe4000fffe0ff */
[----:B------:R-:W-:Y:S01]  /*3c40*/  UIADD3 UR12, UPT, UPT, UR12, 0x4000, URZ ;  /* 0x000040000c0c7890 */ /* 0x000fe2000fffe0ff */
[----:B------:R-:W-:Y:S01]  /*3c50*/  UMOV UR11, UR4 ;  /* 0x00000004000b7c82 */ /* 0x000fe20008000000 */
[----:B------:R-:W-:Y:S10]  /*3c60*/  BRA.U !UP0, `(.L_x_30) ;  /* 0xffffffe508e87547 */ /* 0x000ff4000b83ffff */
[----:B------:R-:W2:Y:S01]  /*3c70*/  LDCU.64 UR8, c[0x0][0x6c0] ;  /* 0x0000d800ff0877ac */ /* 0x000ea20008000a00 */
[----:B------:R-:W-:Y:S01]  /*3c80*/  LOP3.LUT R63, R63, 0x1, RZ, 0x3c, !PT ;  /* 0x000000013f3f7812 */ /* 0x000fe200078e3cff */
[----:B------:R-:W3:Y:S01]  /*3c90*/  LDCU.U8 UR7, c[0x0][0x6c8] ;  /* 0x0000d900ff0777ac */ /* 0x000ee20008000000 */
[----:B------:R-:W-:Y:S01]  /*3ca0*/  UIADD3 UR21, UPT, UPT, UR24, UR21, URZ ;  /* 0x0000001518157290 */ /* 0x000fe2000fffe0ff */
[----:B------:R-:W4:Y:S01]  /*3cb0*/  LDCU.U8 UR10, c[0x0][0x6c9] ;  /* 0x0000d920ff0a77ac */ /* 0x000f220008000000 */
[----:B------:R-:W5:Y:S02]  /*3cc0*/  LDCU.U8 UR13, c[0x0][0x6d4] ;  /* 0x0000da80ff0d77ac */ /* 0x000f640008000000 */
[----:B--2---:R-:W-:Y:S01]  /*3cd0*/  UIMAD.WIDE.U32 UR4, UR21, UR9, URZ ;  /* 0x00000009150472a5 */ /* 0x004fe2000f8e00ff */
[----:B------:R-:W2:Y:S03]  /*3ce0*/  LDCU.U8 UR12, c[0x0][0x6d5] ;  /* 0x0000daa0ff0c77ac */ /* 0x000ea60008000000 */
[----:B------:R-:W-:Y:S01]  /*3cf0*/  UIADD3 UR4, UPT, UPT, UR21, -UR5, URZ ;  /* 0x8000000515047290 */ /* 0x000fe2000fffe0ff */
[----:B------:R-:W-:-:S03]  /*3d00*/  ELECT P0, URZ, PT ;  /* 0x0000000000ff782f */ /* 0x000fc60003800000 */
[----:B---3--:R-:W-:Y:S01]  /*3d10*/  USHF.R.U32.HI UR4, URZ, UR7, UR4 ;  /* 0x00000007ff047299 */ /* 0x008fe20008011604 */
[----:B------:R-:W3:Y:S03]  /*3d20*/  LDCU UR7, c[0x0][0x6d0] ;  /* 0x0000da00ff0777ac */ /* 0x000ee60008000800 */
[----:B------:R-:W-:Y:S01]  /*3d30*/  UIADD3 UR4, UPT, UPT, UR5, UR4, URZ ;  /* 0x0000000405047290 */ /* 0x000fe2000fffe0ff */
[----:B------:R-:W1:Y:S05]  /*3d40*/  LDCU UR14, c[0x0][0x6cc] ;  /* 0x0000d980ff0e77ac */ /* 0x000e6a0008000800 */
[----:B------:R-:W-:Y:S01]  /*3d50*/  @P0 IMAD.MOV.U32 R0, RZ, RZ, 0x1 ;  /* 0x00000001ff000424 */ /* 0x000fe200078e00ff */
[----:B----4-:R-:W-:Y:S01]  /*3d60*/  USHF.R.U32.HI UR4, URZ, UR10, UR4 ;  /* 0x0000000aff047299 */ /* 0x010fe20008011604 */
[----:B------:R-:W4:Y:S02]  /*3d70*/  LDCU.64 UR10, c[0x0][0x6d8] ;  /* 0x0000db00ff0a77ac */ /* 0x000f240008000a00 */
[----:B------:R1:W-:Y:S01]  /*3d80*/  @P0 SYNCS.ARRIVE.TRANS64.ART0 RZ, [UR6+0x28], R0 ;  /* 0x00002800ffff09a7 */ /* 0x0003e20008500006 */
[----:B------:R-:W-:-:S02]  /*3d90*/  UIADD3 UR4, UPT, UPT, -UR4, URZ, URZ ;  /* 0x000000ff04047290 */ /* 0x000fc4000fffe1ff */
[----:B------:R-:W-:Y:S02]  /*3da0*/  UISETP.GE.AND UP0, UPT, UR21, 0x100, UPT ;  /* 0x000001001500788c */ /* 0x000fe4000bf06270 */
[----:B------:R-:W-:Y:S02]  /*3db0*/  UIMAD UR8, UR8, UR4, UR21 ;  /* 0x00000004080872a4 */ /* 0x000fe4000f8e0215 */
[----:B------:R-:W-:Y:S02]  /*3dc0*/  UIADD3 UR23, UPT, UPT, UR23, 0x1, URZ ;  /* 0x0000000117177890 */ /* 0x000fe4000fffe0ff */
[----:B---3--:R-:W-:-:S07]  /*3dd0*/  UIMAD.WIDE.U32 UR4, UR8, UR7, URZ ;  /* 0x00000007080472a5 */ /* 0x008fce000f8e00ff */
[----:B------:R-:W-:Y:S02]  /*3de0*/  UMOV UR4, UR5 ;  /* 0x0000000500047c82 */ /* 0x000fe40008000000 */
[----:B------:R-:W-:-:S04]  /*3df0*/  UIADD3 UR5, UPT, UPT, UR8, -UR4, URZ ;  /* 0x8000000408057290 */ /* 0x000fc8000fffe0ff */
[----:B-----5:R-:W-:-:S04]  /*3e00*/  USHF.R.U32.HI UR5, URZ, UR13, UR5 ;  /* 0x0000000dff057299 */ /* 0x020fc80008011605 */
[----:B------:R-:W-:-:S04]  /*3e10*/  UIADD3 UR4, UPT, UPT, UR4, UR5, URZ ;  /* 0x0000000504047290 */ /* 0x000fc8000fffe0ff */
[----:B--2---:R-:W-:Y:S01]  /*3e20*/  USHF.R.U32.HI UR7, URZ, UR12, UR4 ;  /* 0x0000000cff077299 */ /* 0x004fe20008011604 */
[----:B------:R-:W2:Y:S03]  /*3e30*/  LDCU.U8 UR12, c[0x0][0x6e0] ;  /* 0x0000dc00ff0c77ac */ /* 0x000ea60008000000 */
[----:B----4-:R-:W-:-:S07]  /*3e40*/  UIMAD.WIDE.U32 UR4, UR7, UR11, URZ ;  /* 0x0000000b070472a5 */ /* 0x010fce000f8e00ff */
[----:B------:R-:W-:Y:S02]  /*3e50*/  UMOV UR4, UR5 ;  /* 0x0000000500047c82 */ /* 0x000fe40008000000 */
[----:B------:R-:W-:-:S04]  /*3e60*/  UIADD3 UR5, UPT, UPT, UR7, -UR4, URZ ;  /* 0x8000000407057290 */ /* 0x000fc8000fffe0ff */
[----:B--2---:R-:W-:Y:S01]  /*3e70*/  USHF.R.U32.HI UR5, URZ, UR12, UR5 ;  /* 0x0000000cff057299 */ /* 0x004fe20008011605 */
[----:B------:R-:W2:Y:S03]  /*3e80*/  LDCU.U8 UR12, c[0x0][0x6e1] ;  /* 0x0000dc20ff0c77ac */ /* 0x000ea60008000000 */
[----:B------:R-:W-:Y:S02]  /*3e90*/  UIADD3 UR4, UPT, UPT, UR4, UR5, URZ ;  /* 0x0000000504047290 */ /* 0x000fe4000fffe0ff */
[----:B------:R-:W-:-:S04]  /*3ea0*/  UIADD3 UR5, UPT, UPT, -UR7, URZ, URZ ;  /* 0x000000ff07057290 */ /* 0x000fc8000fffe1ff */
[----:B-1----:R-:W-:Y:S02]  /*3eb0*/  UIMAD UR14, UR14, UR5, UR8 ;  /* 0x000000050e0e72a4 */ /* 0x002fe4000f8e0208 */
[----:B--2---:R-:W-:-:S04]  /*3ec0*/  USHF.R.U32.HI UR4, URZ, UR12, UR4 ;  /* 0x0000000cff047299 */ /* 0x004fc80008011604 */
[----:B------:R-:W-:-:S04]  /*3ed0*/  UIADD3 UR4, UPT, UPT, -UR4, URZ, URZ ;  /* 0x000000ff04047290 */ /* 0x000fc8000fffe1ff */
[----:B------:R-:W-:Y:S01]  /*3ee0*/  UIMAD UR4, UR10, UR4, UR7 ;  /* 0x000000040a0472a4 */ /* 0x000fe2000f8e0207 */
[----:B------:R-:W-:Y:S11]  /*3ef0*/  BRA.U !UP0, `(.L_x_31) ;  /* 0xffffffe108bc7547 */ /* 0x000ff6000b83ffff */
.L_x_26:
[----:B------:R-:W-:-:S13]  /*3f00*/  ISETP.NE.AND P0, PT, R65, RZ, PT ;  /* 0x000000ff4100720c */ /* 0x000fda0003f05270 */
[----:B------:R-:W-:Y:S05]  /*3f10*/  @P0 BRA `(.L_x_32) ;  /* 0x0000000000180947 */ /* 0x000fea0003800000 */
[----:B---3--:R-:W-:Y:S01]  /*3f20*/  ELECT P1, URZ, PT ;  /* 0x0000000000ff782f */ /* 0x008fe20003820000 */
[----:B------:R-:W-:Y:S01]  /*3f30*/  HFMA2 R0, -RZ, RZ, 0, 5.9604644775390625e-08 ;  /* 0x00000001ff007431 */ /* 0x000fe200000001ff */
[----:B------:R-:W-:Y:S01]  /*3f40*/  UMOV UR4, 0x40 ;  /* 0x0000004000047882 */ /* 0x000fe20000000000 */
[----:B------:R-:W-:Y:S01]  /*3f50*/  UVIRTCOUNT.DEALLOC.SMPOOL 0x80 ;  /* 0x000000800000784c */ /* 0x000fe20000000000 */
[----:B------:R-:W-:-:S09]  /*3f60*/  ULEA UR4, UR15, UR4, 0x18 ;  /* 0x000000040f047291 */ /* 0x000fd2000f8ec0ff */
[----:B------:R4:W-:Y:S03]  /*3f70*/  @P1 STS.U8 [UR4], R0 ;  /* 0x00000000ff001988 */ /* 0x0009e60008000004 */
.L_x_32:
[----:B------:R-:W-:Y:S06]  /*3f80*/  BAR.SYNC.DEFER_BLOCKING 0x1, 0x80 ;  /* 0x0042000000007b1d */ /* 0x000fec0000010000 */
[----:B------:R-:W-:Y:S05]  /*3f90*/  @P0 BRA `(.L_x_33) ;  /* 0x00000000009c0947 */ /* 0x000fea0003800000 */
[----:B------:R-:W-:Y:S01]  /*3fa0*/  NOP ;  /* 0x0000000000007918 */ /* 0x000fe20000000000 */
[----:B------:R-:W-:Y:S01]  /*3fb0*/  UMOV UR4, 0x50 ;  /* 0x0000005000047882 */ /* 0x000fe20000000000 */
[----:B--2---:R-:W-:Y:S01]  /*3fc0*/  LOP3.LUT R4, R64, 0xffff, RZ, 0xc0, !PT ;  /* 0x0000ffff40047812 */ /* 0x004fe200078ec0ff */
[----:B------:R-:W-:Y:S01]  /*3fd0*/  ULEA UR15, UR15, UR4, 0x18 ;  /* 0x000000040f0f7291 */ /* 0x000fe2000f8ec0ff */
[----:B---3--:R-:W-:Y:S02]  /*3fe0*/  IMAD.MOV.U32 R3, RZ, RZ, 0xffff ;  /* 0x0000ffffff037424 */ /* 0x008fe400078e00ff */
[----:B------:R-:W-:Y:S01]  /*3ff0*/  SHF.R.U32.HI R4, RZ, 0x5, R4 ;  /* 0x00000005ff047819 */ /* 0x000fe20000011604 */
[----:B-1----:R-:W-:-:S03]  /*4000*/  IMAD.MOV.U32 R2, RZ, RZ, 0x1 ;  /* 0x00000001ff027424 */ /* 0x002fc600078e00ff */
[----:B------:R-:W-:Y:S01]  /*4010*/  SHF.L.U32 R3, R3, R4, RZ ;  /* 0x0000000403037219 */ /* 0x000fe200000006ff */
[----:B------:R-:W-:Y:S01]  /*4020*/  VIADD R5, R4, 0x10 ;  /* 0x0000001004057836 */ /* 0x000fe20000000000 */
[----:B----4-:R-:W1:Y:S04]  /*4030*/  LDS R0, [UR15] ;  /* 0x0000000fff007984 */ /* 0x010e680008000800 */
[----:B------:R-:W-:-:S04]  /*4040*/  SHF.L.U32 R2, R2, R5, RZ ;  /* 0x0000000502027219 */ /* 0x000fc800000006ff */
[----:B------:R-:W-:-:S04]  /*4050*/  LOP3.LUT R5, R2, R3, RZ, 0xfc, !PT ;  /* 0x0000000302057212 */ /* 0x000fc800078efcff */
[C---:B------:R-:W-:Y:S02]  /*4060*/  LOP3.LUT R3, R5.reuse, 0xffff, RZ, 0xc0, !PT ;  /* 0x0000ffff05037812 */ /* 0x040fe400078ec0ff */
[----:B-1----:R-:W-:-:S04]  /*4070*/  LOP3.LUT R2, R5, 0xffff, R0, 0x80, !PT ;  /* 0x0000ffff05027812 */ /* 0x002fc800078e8000 */
[----:B------:R-:W-:-:S13]  /*4080*/  ISETP.NE.AND P0, PT, R2, R3, PT ;  /* 0x000000030200720c */ /* 0x000fda0003f05270 */
[----:B------:R-:W-:Y:S05]  /*4090*/  @P0 BRA `(.L_x_34) ;  /* 0x0000000000500947 */ /* 0x000fea0003800000 */
[----:B------:R-:W-:Y:S02]  /*40a0*/  SHF.R.U32.HI R0, RZ, 0x10, R0 ;  /* 0x00000010ff007819 */ /* 0x000fe40000011600 */
[----:B------:R-:W-:-:S04]  /*40b0*/  SHF.R.U32.HI R3, RZ, 0x10, R5 ;  /* 0x00000010ff037819 */ /* 0x000fc80000011605 */
[----:B------:R-:W-:-:S04]  /*40c0*/  LOP3.LUT R0, R0, R3, RZ, 0xc0, !PT ;  /* 0x0000000300007212 */ /* 0x000fc800078ec0ff */
[----:B------:R-:W-:-:S13]  /*40d0*/  ISETP.NE.AND P0, PT, R0, R3, PT ;  /* 0x000000030000720c */ /* 0x000fda0003f05270 */
[----:B------:R-:W-:Y:S05]  /*40e0*/  @P0 BRA `(.L_x_35) ;  /* 0x0000000000300947 */ /* 0x000fea0003800000 */
[----:B------:R-:W-:Y:S01]  /*40f0*/  R2UR UR4, R5 ;  /* 0x00000000050472ca */ /* 0x000fe200000e0000 */
[----:B------:R-:W1:-:S12]  /*4100*/  S2R R2, SR_LANEID ;  /* 0x0000000000027919 */ /* 0x000e580000000000 */
[----:B------:R-:W-:-:S03]  /*4110*/  ULOP3.LUT UR5, URZ, UR4, URZ, 0x33, !UPT ;  /* 0x00000004ff057292 */ /* 0x000fc6000f8e33ff */
[----:B------:R-:W-:Y:S02]  /*4120*/  VOTEU.ANY UR4, UPT, PT ;  /* 0x0000000000047886 */ /* 0x000fe400038e0100 */
[----:B------:R-:W-:Y:S01]  /*4130*/  UFLO.U32 UR4, UR4 ;  /* 0x00000004000472bd */ /* 0x000fe200080e0000 */
[----:B------:R-:W-:-:S04]  /*4140*/  IMAD.U32 R0, RZ, RZ, UR5 ;  /* 0x00000005ff007e24 */ /* 0x000fc8000f8e00ff */
[----:B------:R-:W2:Y:S02]  /*4150*/  REDUX UR6, R0 ;  /* 0x00000000000673c4 */ /* 0x000ea40000000000 */
[----:B------:R3:W-:Y:S01]  /*4160*/  UTCATOMSWS.AND URZ, UR5 ;  /* 0x0000000500ff79e3 */ /* 0x0007e20008000000 */
[----:B-1----:R-:W-:Y:S01]  /*4170*/  ISETP.EQ.U32.AND P0, PT, R2, UR4, PT ;  /* 0x0000000402007c0c */ /* 0x002fe2000bf02070 */
[----:B--2---:R-:W-:-:S12]  /*4180*/  IMAD.U32 R2, RZ, RZ, UR6 ;  /* 0x00000006ff027e24 */ /* 0x004fd8000f8e00ff */
[----:B------:R3:W-:Y:S01]  /*4190*/  @P0 ATOMS.AND RZ, [UR15], R2 ;  /* 0x00000002ffff098c */ /* 0x0007e2000a80000f */
[----:B------:R-:W-:Y:S05]  /*41a0*/  BRA `(.L_x_36) ;  /* 0x0000000000147947 */ /* 0x000fea0003800000 */
.L_x_35:
[----:B------:R-:W-:Y:S02]  /*41b0*/  MOV R2, 0x41d0 ;  /* 0x000041d000027802 */ /* 0x000fe40000000f00 */
[----:B------:R-:W-:Y:S05]  /*41c0*/  CALL.REL.NOINC `($__internal_0_$__cuda_sm10x_tcgen05_guardrail_trap_col_being_dealloced_not_returned_by_alloc) ;  /* 0x0000000000c87944 */ /* 0x000fea0003c00000 */
[----:B------:R-:W-:Y:S05]  /*41d0*/  BRA `(.L_x_36) ;  /* 0x0000000000087947 */ /* 0x000fea0003800000 */
.L_x_34:
[----:B------:R-:W-:Y:S02]  /*41e0*/  MOV R2, 0x4200 ;  /* 0x0000420000027802 */ /* 0x000fe40000000f00 */
[----:B------:R-:W-:Y:S05]  /*41f0*/  CALL.REL.NOINC `($__internal_2_$__cuda_sm10x_tcgen05_guardrail_trap_unallocated_columns_being_dealloced) ;  /* 0x0000000000d47944 */ /* 0x000fea0003c00000 */
.L_x_36:
[----:B------:R-:W-:Y:S01]  /*4200*/  NOP ;  /* 0x0000000000007918 */ /* 0x000fe20000000000 */
.L_x_33:
[----:B------:R-:W-:-:S04]  /*4210*/  DEPBAR.LE SB0, 0x0 ;  /* 0x000080000000791a */ /* 0x000fc80000000000 */
[----:B------:R-:W-:-:S04]  /*4220*/  DEPBAR.LE SB0, 0x0 ;  /* 0x000080000000791a */ /* 0x000fc80000000000 */
[----:B---3--:R-:W-:Y:S05]  /*4230*/  EXIT ;  /* 0x000000000000794d */ /* 0x008fea0003800000 */
.L_x_9:
[----:B------:R-:W-:Y:S02]  /*4240*/  MOV R4, UR8 ;  /* 0x0000000800047c02 */ /* 0x000fe40008000f00 */
[----:B------:R-:W-:Y:S02]  /*4250*/  MOV R5, UR8 ;  /* 0x0000000800057c02 */ /* 0x000fe40008000f00 */
[----:B------:R-:W-:-:S07]  /*4260*/  MOV R0, UR25 ;  /* 0x0000001900007c02 */ /* 0x000fce0008000f00 */
.L_x_37:
[----:B-1----:R1:W2:Y:S02]  /*4270*/  SYNCS.PHASECHK.TRANS64.TRYWAIT P0, [R0+URZ+0x10], R5 ;  /* 0x00001005000075a7 */ /* 0x0022a400080011ff */
[----:B--2---:R-:W-:Y:S05]  /*4280*/  @!P0 NANOSLEEP.SYNCS 0x989680 ;  /* 0x009896800000895d */ /* 0x004fea0003900000 */
[----:B------:R-:W2:Y:S02]  /*4290*/  @!P0 SYNCS.PHASECHK.TRANS64 P0, [R0+URZ+0x10], R5 ;  /* 0x00001005000085a7 */ /* 0x000ea400080010ff */
[----:B--2---:R-:W-:Y:S05]  /*42a0*/  @!P0 BRA `(.L_x_37) ;  /* 0xfffffffc00f08947 */ /* 0x004fea000383ffff */
[----:B------:R-:W-:Y:S05]  /*42b0*/  BRA `(.L_x_8) ;  /* 0xffffffc800287947 */ /* 0x000fea000383ffff */
.L_x_12:
[----:B------:R-:W-:-:S07]  /*42c0*/  MOV R5, R4 ;  /* 0x0000000400057202 */ /* 0x000fce0000000f00 */
.L_x_38:
[----:B--2---:R2:W3:Y:S02]  /*42d0*/  SYNCS.PHASECHK.TRANS64.TRYWAIT P0, [R3+URZ+0x10], R5 ;  /* 0x00001005030075a7 */ /* 0x0044e400080011ff */
[----:B---3--:R-:W-:Y:S05]  /*42e0*/  @!P0 NANOSLEEP.SYNCS 0x989680 ;  /* 0x009896800000895d */ /* 0x008fea0003900000 */
[----:B------:R-:W3:Y:S02]  /*42f0*/  @!P0 SYNCS.PHASECHK.TRANS64 P0, [R3+URZ+0x10], R5 ;  /* 0x00001005030085a7 */ /* 0x000ee400080010ff */
[----:B---3--:R-:W-:Y:S05]  /*4300*/  @!P0 BRA `(.L_x_38) ;  /* 0xfffffffc00f08947 */ /* 0x008fea000383ffff */
[----:B------:R-:W-:Y:S05]  /*4310*/  BRA `(.L_x_39) ;  /* 0xffffffcc002c7947 */ /* 0x000fea000383ffff */
.L_x_15:
[----:B------:R-:W-:Y:S02]  /*4320*/  MOV R0, UR49 ;  /* 0x0000003100007c02 */ /* 0x000fe40008000f00 */
[-C--:B------:R-:W-:Y:S02]  /*4330*/  MOV R4, R2.reuse ;  /* 0x0000000200047202 */ /* 0x080fe40000000f00 */
[----:B------:R-:W-:-:S07]  /*4340*/  MOV R5, R2 ;  /* 0x0000000200057202 */ /* 0x000fce0000000f00 */
.L_x_40:
[----:B--2---:R2:W3:Y:S02]  /*4350*/  SYNCS.PHASECHK.TRANS64.TRYWAIT P0, [R0+URZ+0x28], R5 ;  /* 0x00002805000075a7 */ /* 0x0044e400080011ff */
[----:B---3--:R-:W-:Y:S05]  /*4360*/  @!P0 NANOSLEEP.SYNCS 0x989680 ;  /* 0x009896800000895d */ /* 0x008fea0003900000 */
[----:B------:R-:W3:Y:S02]  /*4370*/  @!P0 SYNCS.PHASECHK.TRANS64 P0, [R0+URZ+0x28], R5 ;  /* 0x00002805000085a7 */ /* 0x000ee400080010ff */
[----:B---3--:R-:W-:Y:S05]  /*4380*/  @!P0 BRA `(.L_x_40) ;  /* 0xfffffffc00f08947 */ /* 0x008fea000383ffff */
[----:B------:R-:W-:Y:S05]  /*4390*/  BRA `(.L_x_41) ;  /* 0xffffffd000707947 */ /* 0x000fea000383ffff */
.L_x_17:
[----:B------:R-:W-:Y:S02]  /*43a0*/  MOV R4, UR35 ;  /* 0x0000002300047c02 */ /* 0x000fe40008000f00 */
[----:B------:R-:W-:Y:S02]  /*43b0*/  MOV R5, UR35 ;  /* 0x0000002300057c02 */ /* 0x000fe40008000f00 */
[----:B------:R-:W-:Y:S07]  /*43c0*/  MOV R0, UR34 ;  /* 0x0000002200007c02 */ /* 0x000fee0008000f00 */
.L_x_42:
[----:B-1----:R1:W2:Y:S02]  /*43d0*/  SYNCS.PHASECHK.TRANS64.TRYWAIT P1, [R0+URZ], R5 ;  /* 0x00000005000075a7 */ /* 0x0022a400080211ff */
[----:B--2---:R-:W-:Y:S05]  /*43e0*/  @!P1 NANOSLEEP.SYNCS 0x989680 ;  /* 0x009896800000995d */ /* 0x004fea0003900000 */
[----:B------:R-:W2:Y:S02]  /*43f0*/  @!P1 SYNCS.PHASECHK.TRANS64 P1, [R0+URZ], R5 ;  /* 0x00000005000095a7 */ /* 0x000ea400080210ff */
[----:B--2---:R-:W-:Y:S05]  /*4400*/  @!P1 BRA `(.L_x_42) ;  /* 0xfffffffc00f09947 */ /* 0x004fea000383ffff */
[----:B------:R-:W-:Y:S05]  /*4410*/  BRA `(.L_x_16) ;  /* 0xffffffd4000c7947 */ /* 0x000fea000383ffff */
.L_x_20:
[----:B------:R-:W-:-:S07]  /*4420*/  MOV R3, R2 ;  /* 0x0000000200037202 */ /* 0x000fce0000000f00 */
.L_x_43:
[----:B----4-:R4:W5:Y:S02]  /*4430*/  SYNCS.PHASECHK.TRANS64.TRYWAIT P0, [R5+URZ+0x28], R3 ;  /* 0x00002803050075a7 */ /* 0x01096400080011ff */
[----:B-----5:R-:W-:Y:S05]  /*4440*/  @!P0 NANOSLEEP.SYNCS 0x989680 ;  /* 0x009896800000895d */ /* 0x020fea0003900000 */
[----:B------:R-:W5:Y:S02]  /*4450*/  @!P0 SYNCS.PHASECHK.TRANS64 P0, [R5+URZ+0x28], R3 ;  /* 0x00002803050085a7 */ /* 0x000f6400080010ff */
[----:B-----5:R-:W-:Y:S05]  /*4460*/  @!P0 BRA `(.L_x_43) ;  /* 0xfffffffc00f08947 */ /* 0x020fea000383ffff */
[----:B------:R-:W-:Y:S05]  /*4470*/  BRA `(.L_x_13) ;  /* 0xffffffd400b47947 */ /* 0x000fea000383ffff */
.L_x_27:
[----:B------:R-:W-:Y:S02]  /*4480*/  MOV R0, UR22 ;  /* 0x0000001600007c02 */ /* 0x000fe40008000f00 */
[----:B------:R-:W-:-:S07]  /*4490*/  MOV R7, R6 ;  /* 0x0000000600077202 */ /* 0x000fce0000000f00 */
.L_x_44:
[----:B-1----:R1:W2:Y:S02]  /*44a0*/  SYNCS.PHASECHK.TRANS64.TRYWAIT P0, [R0+URZ+0x20], R7 ;  /* 0x00002007000075a7 */ /* 0x0022a400080011ff */
[----:B--2---:R-:W-:Y:S05]  /*44b0*/  @!P0 NANOSLEEP.SYNCS 0x989680 ;  /* 0x009896800000895d */ /* 0x004fea0003900000 */
[----:B------:R-:W2:Y:S02]  /*44c0*/  @!P0 SYNCS.PHASECHK.TRANS64 P0, [R0+URZ+0x20], R7 ;  /* 0x00002007000085a7 */ /* 0x000ea400080010ff */
[----:B--2---:R-:W-:Y:S05]  /*44d0*/  @!P0 BRA `(.L_x_44) ;  /* 0xfffffffc00f08947 */ /* 0x004fea000383ffff */
[----:B------:R-:W-:Y:S05]  /*44e0*/  BRA `(.L_x_45) ;  /* 0xffffffdc00607947 */ /* 0x000fea000383ffff */
        .weak           $__internal_0_$__cuda_sm10x_tcgen05_guardrail_trap_col_being_dealloced_not_returned_by_alloc
        .type           $__internal_0_$__cuda_sm10x_tcgen05_guardrail_trap_col_being_dealloced_not_returned_by_alloc,@function
        .size           $__internal_0_$__cuda_sm10x_tcgen05_guardrail_trap_col_being_dealloced_not_returned_by_alloc,($__internal_1_$__cuda_sm10x_tcgen05_guardrail_trap_phase_invalid_during_alloc - $__internal_0_$__cuda_sm10x_tcgen05_guardrail_trap_col_being_dealloced_not_returned_by_alloc)
$__internal_0_$__cuda_sm10x_tcgen05_guardrail_trap_col_being_dealloced_not_returned_by_alloc:
[----:B------:R-:W-:Y:S05]  /*44f0*/  BPT.TRAP 0x1 ;  /* 0x000000040000795c */ /* 0x000fea0000300000 */
[----:B------:R-:W-:-:S04]  /*4500*/  HFMA2 R3, -RZ, RZ, 0, 0 ;  /* 0x00000000ff037431 */ /* 0x000fc800000001ff */
[----:B------:R-:W-:Y:S05]  /*4510*/  RET.REL.NODEC R2 `(kernel_cutlass_kernel_cudnngemm_swigludense_blockscaled_gemm_persistent_swiglu_interleaved_quantSm100BlockScaledPersistentDenseGemmKernel_object_at__TiledMMA_ThrLayoutVMNK11110000_Permuta_0) ;  /* 0xffffffb802b87950 */ /* 0x000fea0003c3ffff */
        .weak           $__internal_1_$__cuda_sm10x_tcgen05_guardrail_trap_phase_invalid_during_alloc
        .type           $__internal_1_$__cuda_sm10x_tcgen05_guardrail_trap_phase_invalid_during_alloc,@function
        .size           $__internal_1_$__cuda_sm10x_tcgen05_guardrail_trap_phase_invalid_during_alloc,($__internal_2_$__cuda_sm10x_tcgen05_guardrail_trap_unallocated_columns_being_dealloced - $__internal_1_$__cuda_sm10x_tcgen05_guardrail_trap_phase_invalid_during_alloc)
$__internal_1_$__cuda_sm10x_tcgen05_guardrail_trap_phase_invalid_during_alloc:
[----:B------:R-:W-:Y:S05]  /*4520*/  BPT.TRAP 0x1 ;  /* 0x000000040000795c */ /* 0x000fea0000300000 */
[----:B------:R-:W-:-:S04]  /*4530*/  MOV R3, 0x0 ;  /* 0x0000000000037802 */ /* 0x000fc80000000f00 */
[----:B------:R-:W-:Y:S05]  /*4540*/  RET.REL.NODEC R2 `(kernel_cutlass_kernel_cudnngemm_swigludense_blockscaled_gemm_persistent_swiglu_interleaved_quantSm100BlockScaledPersistentDenseGemmKernel_object_at__TiledMMA_ThrLayoutVMNK11110000_Permuta_0) ;  /* 0xffffffb802ac7950 */ /* 0x000fea0003c3ffff */
        .weak           $__internal_2_$__cuda_sm10x_tcgen05_guardrail_trap_unallocated_columns_being_dealloced
        .type           $__internal_2_$__cuda_sm10x_tcgen05_guardrail_trap_unallocated_columns_being_dealloced,@function
        .size           $__internal_2_$__cuda_sm10x_tcgen05_guardrail_trap_unallocated_columns_being_dealloced,(.L_x_49 - $__internal_2_$__cuda_sm10x_tcgen05_guardrail_trap_unallocated_columns_being_dealloced)
$__internal_2_$__cuda_sm10x_tcgen05_guardrail_trap_unallocated_columns_being_dealloced:
[----:B------:R-:W-:Y:S05]  /*4550*/  BPT.TRAP 0x1 ;  /* 0x000000040000795c */ /* 0x000fea0000300000 */
[----:B------:R-:W-:-:S04]  /*4560*/  HFMA2 R3, -RZ, RZ, 0, 0 ;  /* 0x00000000ff037431 */ /* 0x000fc800000001ff */
[----:B------:R-:W-:Y:S05]  /*4570*/  RET.REL.NODEC R2 `(kernel_cutlass_kernel_cudnngemm_swigludense_blockscaled_gemm_persistent_swiglu_interleaved_quantSm100BlockScaledPersistentDenseGemmKernel_object_at__TiledMMA_ThrLayoutVMNK11110000_Permuta_0) ;  /* 0xffffffb802a07950 */ /* 0x000fea0003c3ffff */
.L_x_46:
[----:B------:R-:W-:-:S00]  /*4580*/  BRA `(.L_x_46) ;  /* 0xfffffffc00fc7947 */ /* 0x000fc0000383ffff */
[----:B------:R-:W-:-:S00]  /*4590*/  NOP ;  /* 0x0000000000007918 */ /* 0x000fc00000000000 */
        /* <DEDUP_REMOVED lines=14> */
.L_x_49:


//--------------------- .nv.shared.kernel_cutlass_kernel_cudnngemm_swigludense_blockscaled_gemm_persistent_swiglu_interleaved_quantSm100BlockScaledPersistentDenseGemmKernel_object_at__TiledMMA_ThrLayoutVMNK11110000_Permuta_0 --------------------------
	.section	.nv.shared.kernel_cutlass_kernel_cudnngemm_swigludense_blockscaled_gemm_persistent_swiglu_interleaved_quantSm100BlockScaledPersistentDenseGemmKernel_object_at__TiledMMA_ThrLayoutVMNK11110000_Permuta_0,"aw",@nobits
	.sectionflags	@""
	.align	1024
	.zero		1024


//--------------------- .nv.shared.reserved.0     --------------------------
	.section	.nv.shared.reserved.0,"aw",@nobits
	.align	8
	.weak		__nv_reservedSMEM_offset_0_alias
	.size		__nv_reservedSMEM_offset_0_alias, 0, 64
	.other		__nv_reservedSMEM_offset_0_alias,@"STO_CUDA_RESERVED_SHARED STV_DEFAULT"
__nv_reservedSMEM_offset_0_alias:
	.zero		0
.nv.shared.reserved.0:
	.zero		64
	.weak		__nv_reservedSMEM_allocation_phase
	.type		__nv_reservedSMEM_allocation_phase,@object
	.size		__nv_reservedSMEM_allocation_phase,(.L_0 - __nv_reservedSMEM_allocation_phase)
__nv_reservedSMEM_allocation_phase:
	.zero		1
.L_0:
	.zero		7
	.weak		__nv_reservedSMEM_devtool_atexit_pc
	.type		__nv_reservedSMEM_devtool_atexit_pc,@object
	.size		__nv_reservedSMEM_devtool_atexit_pc,(__nv_reservedSMEM_allocation_mask - __nv_reservedSMEM_devtool_atexit_pc)
__nv_reservedSMEM_devtool_atexit_pc:
	.zero		8
	.weak		__nv_reservedSMEM_allocation_mask
	.type		__nv_reservedSMEM_allocation_mask,@object
	.size		__nv_reservedSMEM_allocation_mask,(.L_2 - __nv_reservedSMEM_allocation_mask)
__nv_reservedSMEM_allocation_mask:
	.zero		4
.L_2:


//--------------------- .nv.constant0.kernel_cutlass_kernel_cudnngemm_swigludense_blockscaled_gemm_persistent_swiglu_interleaved_quantSm100BlockScaledPersistentDenseGemmKernel_object_at__TiledMMA_ThrLayoutVMNK11110000_Permuta_0 --------------------------
	.section	.nv.constant0.kernel_cutlass_kernel_cudnngemm_swigludense_blockscaled_gemm_persistent_swiglu_interleaved_quantSm100BlockScaledPersistentDenseGemmKernel_object_at__TiledMMA_ThrLayoutVMNK11110000_Permuta_0,"a",@progbits
	.sectionflags	@""
	.align	4
.nv.constant0.kernel_cutlass_kernel_cudnngemm_swigludense_blockscaled_gemm_persistent_swiglu_interleaved_quantSm100BlockScaledPersistentDenseGemmKernel_object_at__TiledMMA_ThrLayoutVMNK11110000_Permuta_0:
	.zero		1768


//--------------------- SYMBOLS --------------------------

	.type		.nv.reservedSmem.offset0,@object
	.size		.nv.reservedSmem.offset0,0x4
	.type		.nv.reservedSmem.cap,@object
	.size		.nv.reservedSmem.cap,0x4
